//
// Generated by NVIDIA NVVM Compiler
//
// Compiler Build ID: CL-36424714
// Cuda compilation tools, release 13.0, V13.0.88
// Based on NVVM 20.0.0
//

.version 9.0
.target sm_100
.address_size 64

	// .globl	_Z7matMul1PfS_S_jjjmmm
// _ZZ7matMul2PfS_S_jjjmmmE3acc has been demoted
// _ZZ7matMul4PfS_S_jjjmmmE3acc has been demoted
// _ZZ7matMul5PfS_S_jjjmmmE3acc has been demoted
// _ZZ7matMul6PfS_S_jjjmmmE2As has been demoted
// _ZZ7matMul6PfS_S_jjjmmmE2Bs has been demoted

.visible .entry _Z7matMul1PfS_S_jjjmmm(
	.param .u64 .ptr .align 1 _Z7matMul1PfS_S_jjjmmm_param_0,
	.param .u64 .ptr .align 1 _Z7matMul1PfS_S_jjjmmm_param_1,
	.param .u64 .ptr .align 1 _Z7matMul1PfS_S_jjjmmm_param_2,
	.param .u32 _Z7matMul1PfS_S_jjjmmm_param_3,
	.param .u32 _Z7matMul1PfS_S_jjjmmm_param_4,
	.param .u32 _Z7matMul1PfS_S_jjjmmm_param_5,
	.param .u64 _Z7matMul1PfS_S_jjjmmm_param_6,
	.param .u64 _Z7matMul1PfS_S_jjjmmm_param_7,
	.param .u64 _Z7matMul1PfS_S_jjjmmm_param_8
)
{
	.reg .pred 	%p<13>;
	.reg .b32 	%r<45>;
	.reg .b32 	%f<112>;
	.reg .b64 	%rd<83>;

	ld.param.u64 	%rd19, [_Z7matMul1PfS_S_jjjmmm_param_0];
	ld.param.u64 	%rd24, [_Z7matMul1PfS_S_jjjmmm_param_1];
	ld.param.u64 	%rd20, [_Z7matMul1PfS_S_jjjmmm_param_2];
	ld.param.u32 	%r19, [_Z7matMul1PfS_S_jjjmmm_param_3];
	ld.param.u32 	%r18, [_Z7matMul1PfS_S_jjjmmm_param_4];
	ld.param.u32 	%r21, [_Z7matMul1PfS_S_jjjmmm_param_5];
	ld.param.u64 	%rd21, [_Z7matMul1PfS_S_jjjmmm_param_6];
	ld.param.u64 	%rd22, [_Z7matMul1PfS_S_jjjmmm_param_7];
	ld.param.u64 	%rd23, [_Z7matMul1PfS_S_jjjmmm_param_8];
	cvta.to.global.u64 	%rd1, %rd24;
	mov.u32 	%r22, %ctaid.x;
	mov.u32 	%r23, %ntid.x;
	mov.u32 	%r24, %tid.x;
	mad.lo.s32 	%r1, %r22, %r23, %r24;
	mov.u32 	%r25, %ctaid.y;
	mov.u32 	%r26, %ntid.y;
	mov.u32 	%r27, %tid.y;
	mad.lo.s32 	%r28, %r25, %r26, %r27;
	setp.ge.u32 	%p1, %r1, %r21;
	setp.ge.u32 	%p2, %r28, %r19;
	or.pred  	%p3, %p1, %p2;
	@%p3 bra 	$L__BB0_15;
	cvta.to.global.u64 	%rd25, %rd20;
	cvta.to.global.u64 	%rd2, %rd19;
	cvt.u64.u32 	%rd26, %r28;
	mul.lo.s64 	%rd3, %rd21, %rd26;
	add.s64 	%rd4, %rd2, %rd3;
	mad.lo.s64 	%rd5, %rd23, %rd26, %rd25;
	setp.eq.s32 	%p4, %r18, 0;
	mov.f32 	%f111, 0f00000000;
	@%p4 bra 	$L__BB0_14;
	mul.wide.u32 	%rd27, %r1, 4;
	add.s64 	%rd6, %rd1, %rd27;
	and.b32  	%r3, %r18, 15;
	setp.lt.u32 	%p5, %r18, 16;
	mov.f32 	%f111, 0f00000000;
	mov.b32 	%r42, 0;
	@%p5 bra 	$L__BB0_5;
	and.b32  	%r42, %r18, -16;
	neg.s32 	%r40, %r42;
	shl.b64 	%rd7, %rd22, 4;
	add.s64 	%rd28, %rd3, %rd2;
	add.s64 	%rd79, %rd28, 32;
	mov.f32 	%f111, 0f00000000;
	mov.u64 	%rd80, %rd6;
$L__BB0_4:
	.pragma "nounroll";
	ld.global.f32 	%f18, [%rd79+-32];
	ld.global.f32 	%f19, [%rd80];
	fma.rn.f32 	%f20, %f18, %f19, %f111;
	ld.global.f32 	%f21, [%rd79+-28];
	add.s64 	%rd29, %rd80, %rd22;
	ld.global.f32 	%f22, [%rd29];
	fma.rn.f32 	%f23, %f21, %f22, %f20;
	ld.global.f32 	%f24, [%rd79+-24];
	add.s64 	%rd30, %rd29, %rd22;
	ld.global.f32 	%f25, [%rd30];
	fma.rn.f32 	%f26, %f24, %f25, %f23;
	ld.global.f32 	%f27, [%rd79+-20];
	add.s64 	%rd31, %rd30, %rd22;
	ld.global.f32 	%f28, [%rd31];
	fma.rn.f32 	%f29, %f27, %f28, %f26;
	ld.global.f32 	%f30, [%rd79+-16];
	add.s64 	%rd32, %rd31, %rd22;
	ld.global.f32 	%f31, [%rd32];
	fma.rn.f32 	%f32, %f30, %f31, %f29;
	ld.global.f32 	%f33, [%rd79+-12];
	add.s64 	%rd33, %rd32, %rd22;
	ld.global.f32 	%f34, [%rd33];
	fma.rn.f32 	%f35, %f33, %f34, %f32;
	ld.global.f32 	%f36, [%rd79+-8];
	add.s64 	%rd34, %rd33, %rd22;
	ld.global.f32 	%f37, [%rd34];
	fma.rn.f32 	%f38, %f36, %f37, %f35;
	ld.global.f32 	%f39, [%rd79+-4];
	add.s64 	%rd35, %rd34, %rd22;
	ld.global.f32 	%f40, [%rd35];
	fma.rn.f32 	%f41, %f39, %f40, %f38;
	ld.global.f32 	%f42, [%rd79];
	add.s64 	%rd36, %rd35, %rd22;
	ld.global.f32 	%f43, [%rd36];
	fma.rn.f32 	%f44, %f42, %f43, %f41;
	ld.global.f32 	%f45, [%rd79+4];
	add.s64 	%rd37, %rd36, %rd22;
	ld.global.f32 	%f46, [%rd37];
	fma.rn.f32 	%f47, %f45, %f46, %f44;
	ld.global.f32 	%f48, [%rd79+8];
	add.s64 	%rd38, %rd37, %rd22;
	ld.global.f32 	%f49, [%rd38];
	fma.rn.f32 	%f50, %f48, %f49, %f47;
	ld.global.f32 	%f51, [%rd79+12];
	add.s64 	%rd39, %rd38, %rd22;
	ld.global.f32 	%f52, [%rd39];
	fma.rn.f32 	%f53, %f51, %f52, %f50;
	ld.global.f32 	%f54, [%rd79+16];
	add.s64 	%rd40, %rd39, %rd22;
	ld.global.f32 	%f55, [%rd40];
	fma.rn.f32 	%f56, %f54, %f55, %f53;
	ld.global.f32 	%f57, [%rd79+20];
	add.s64 	%rd41, %rd40, %rd22;
	ld.global.f32 	%f58, [%rd41];
	fma.rn.f32 	%f59, %f57, %f58, %f56;
	ld.global.f32 	%f60, [%rd79+24];
	add.s64 	%rd42, %rd41, %rd22;
	ld.global.f32 	%f61, [%rd42];
	fma.rn.f32 	%f62, %f60, %f61, %f59;
	ld.global.f32 	%f63, [%rd79+28];
	add.s64 	%rd43, %rd42, %rd22;
	ld.global.f32 	%f64, [%rd43];
	fma.rn.f32 	%f111, %f63, %f64, %f62;
	add.s32 	%r40, %r40, 16;
	add.s64 	%rd80, %rd80, %rd7;
	add.s64 	%rd79, %rd79, 64;
	setp.ne.s32 	%p6, %r40, 0;
	@%p6 bra 	$L__BB0_4;
$L__BB0_5:
	setp.eq.s32 	%p7, %r3, 0;
	@%p7 bra 	$L__BB0_14;
	and.b32  	%r9, %r18, 7;
	setp.lt.u32 	%p8, %r3, 8;
	@%p8 bra 	$L__BB0_8;
	cvt.u64.u32 	%rd44, %r42;
	mul.wide.u32 	%rd45, %r42, 4;
	add.s64 	%rd46, %rd4, %rd45;
	ld.global.f32 	%f66, [%rd46];
	mad.lo.s64 	%rd47, %rd22, %rd44, %rd6;
	ld.global.f32 	%f67, [%rd47];
	fma.rn.f32 	%f68, %f66, %f67, %f111;
	add.s32 	%r30, %r42, 1;
	cvt.u64.u32 	%rd48, %r30;
	ld.global.f32 	%f69, [%rd46+4];
	mad.lo.s64 	%rd49, %rd22, %rd48, %rd6;
	ld.global.f32 	%f70, [%rd49];
	fma.rn.f32 	%f71, %f69, %f70, %f68;
	add.s32 	%r31, %r42, 2;
	cvt.u64.u32 	%rd50, %r31;
	ld.global.f32 	%f72, [%rd46+8];
	mad.lo.s64 	%rd51, %rd22, %rd50, %rd6;
	ld.global.f32 	%f73, [%rd51];
	fma.rn.f32 	%f74, %f72, %f73, %f71;
	add.s32 	%r32, %r42, 3;
	cvt.u64.u32 	%rd52, %r32;
	ld.global.f32 	%f75, [%rd46+12];
	mad.lo.s64 	%rd53, %rd22, %rd52, %rd6;
	ld.global.f32 	%f76, [%rd53];
	fma.rn.f32 	%f77, %f75, %f76, %f74;
	add.s32 	%r33, %r42, 4;
	cvt.u64.u32 	%rd54, %r33;
	ld.global.f32 	%f78, [%rd46+16];
	mad.lo.s64 	%rd55, %rd22, %rd54, %rd6;
	ld.global.f32 	%f79, [%rd55];
	fma.rn.f32 	%f80, %f78, %f79, %f77;
	add.s32 	%r34, %r42, 5;
	cvt.u64.u32 	%rd56, %r34;
	ld.global.f32 	%f81, [%rd46+20];
	mad.lo.s64 	%rd57, %rd22, %rd56, %rd6;
	ld.global.f32 	%f82, [%rd57];
	fma.rn.f32 	%f83, %f81, %f82, %f80;
	add.s32 	%r35, %r42, 6;
	cvt.u64.u32 	%rd58, %r35;
	ld.global.f32 	%f84, [%rd46+24];
	mad.lo.s64 	%rd59, %rd22, %rd58, %rd6;
	ld.global.f32 	%f85, [%rd59];
	fma.rn.f32 	%f86, %f84, %f85, %f83;
	add.s32 	%r36, %r42, 7;
	cvt.u64.u32 	%rd60, %r36;
	ld.global.f32 	%f87, [%rd46+28];
	mad.lo.s64 	%rd61, %rd22, %rd60, %rd6;
	ld.global.f32 	%f88, [%rd61];
	fma.rn.f32 	%f111, %f87, %f88, %f86;
	add.s32 	%r42, %r42, 8;
$L__BB0_8:
	setp.eq.s32 	%p9, %r9, 0;
	@%p9 bra 	$L__BB0_14;
	and.b32  	%r12, %r18, 3;
	setp.lt.u32 	%p10, %r9, 4;
	@%p10 bra 	$L__BB0_11;
	cvt.u64.u32 	%rd62, %r42;
	mul.wide.u32 	%rd63, %r42, 4;
	add.s64 	%rd64, %rd4, %rd63;
	ld.global.f32 	%f90, [%rd64];
	mad.lo.s64 	%rd65, %rd22, %rd62, %rd6;
	ld.global.f32 	%f91, [%rd65];
	fma.rn.f32 	%f92, %f90, %f91, %f111;
	add.s32 	%r37, %r42, 1;
	cvt.u64.u32 	%rd66, %r37;
	ld.global.f32 	%f93, [%rd64+4];
	mad.lo.s64 	%rd67, %rd22, %rd66, %rd6;
	ld.global.f32 	%f94, [%rd67];
	fma.rn.f32 	%f95, %f93, %f94, %f92;
	add.s32 	%r38, %r42, 2;
	cvt.u64.u32 	%rd68, %r38;
	ld.global.f32 	%f96, [%rd64+8];
	mad.lo.s64 	%rd69, %rd22, %rd68, %rd6;
	ld.global.f32 	%f97, [%rd69];
	fma.rn.f32 	%f98, %f96, %f97, %f95;
	add.s32 	%r39, %r42, 3;
	cvt.u64.u32 	%rd70, %r39;
	ld.global.f32 	%f99, [%rd64+12];
	mad.lo.s64 	%rd71, %rd22, %rd70, %rd6;
	ld.global.f32 	%f100, [%rd71];
	fma.rn.f32 	%f111, %f99, %f100, %f98;
	add.s32 	%r42, %r42, 4;
$L__BB0_11:
	setp.eq.s32 	%p11, %r12, 0;
	@%p11 bra 	$L__BB0_14;
	cvt.u64.u32 	%rd72, %r42;
	mul.wide.u32 	%rd73, %r42, 4;
	add.s64 	%rd74, %rd3, %rd73;
	add.s64 	%rd82, %rd2, %rd74;
	mul.wide.u32 	%rd75, %r1, 4;
	mad.lo.s64 	%rd76, %rd22, %rd72, %rd75;
	add.s64 	%rd81, %rd1, %rd76;
	neg.s32 	%r44, %r12;
$L__BB0_13:
	.pragma "nounroll";
	ld.global.f32 	%f101, [%rd82];
	ld.global.f32 	%f102, [%rd81];
	fma.rn.f32 	%f111, %f101, %f102, %f111;
	add.s64 	%rd82, %rd82, 4;
	add.s64 	%rd81, %rd81, %rd22;
	add.s32 	%r44, %r44, 1;
	setp.ne.s32 	%p12, %r44, 0;
	@%p12 bra 	$L__BB0_13;
$L__BB0_14:
	mul.wide.u32 	%rd77, %r1, 4;
	add.s64 	%rd78, %rd5, %rd77;
	st.global.f32 	[%rd78], %f111;
$L__BB0_15:
	ret;

}
	// .globl	_Z8matMul1xPfS_S_jjjmmm
.visible .entry _Z8matMul1xPfS_S_jjjmmm(
	.param .u64 .ptr .align 1 _Z8matMul1xPfS_S_jjjmmm_param_0,
	.param .u64 .ptr .align 1 _Z8matMul1xPfS_S_jjjmmm_param_1,
	.param .u64 .ptr .align 1 _Z8matMul1xPfS_S_jjjmmm_param_2,
	.param .u32 _Z8matMul1xPfS_S_jjjmmm_param_3,
	.param .u32 _Z8matMul1xPfS_S_jjjmmm_param_4,
	.param .u32 _Z8matMul1xPfS_S_jjjmmm_param_5,
	.param .u64 _Z8matMul1xPfS_S_jjjmmm_param_6,
	.param .u64 _Z8matMul1xPfS_S_jjjmmm_param_7,
	.param .u64 _Z8matMul1xPfS_S_jjjmmm_param_8
)
{
	.reg .pred 	%p<13>;
	.reg .b32 	%r<26>;
	.reg .b32 	%f<112>;
	.reg .b64 	%rd<69>;

	ld.param.u64 	%rd22, [_Z8matMul1xPfS_S_jjjmmm_param_0];
	ld.param.u64 	%rd23, [_Z8matMul1xPfS_S_jjjmmm_param_1];
	ld.param.u64 	%rd24, [_Z8matMul1xPfS_S_jjjmmm_param_2];
	ld.param.u32 	%r13, [_Z8matMul1xPfS_S_jjjmmm_param_3];
	ld.param.u32 	%r12, [_Z8matMul1xPfS_S_jjjmmm_param_4];
	ld.param.u32 	%r15, [_Z8matMul1xPfS_S_jjjmmm_param_5];
	ld.param.u64 	%rd25, [_Z8matMul1xPfS_S_jjjmmm_param_6];
	ld.param.u64 	%rd26, [_Z8matMul1xPfS_S_jjjmmm_param_7];
	ld.param.u64 	%rd27, [_Z8matMul1xPfS_S_jjjmmm_param_8];
	mov.u32 	%r16, %ctaid.x;
	mov.u32 	%r17, %ntid.x;
	mov.u32 	%r18, %tid.x;
	mad.lo.s32 	%r1, %r16, %r17, %r18;
	mov.u32 	%r19, %ctaid.y;
	mov.u32 	%r20, %ntid.y;
	mov.u32 	%r21, %tid.y;
	mad.lo.s32 	%r22, %r19, %r20, %r21;
	setp.ge.u32 	%p1, %r1, %r15;
	setp.ge.u32 	%p2, %r22, %r13;
	or.pred  	%p3, %p1, %p2;
	@%p3 bra 	$L__BB1_15;
	cvta.to.global.u64 	%rd28, %rd24;
	cvta.to.global.u64 	%rd29, %rd22;
	cvta.to.global.u64 	%rd30, %rd23;
	cvt.u64.u32 	%rd31, %r22;
	mad.lo.s64 	%rd32, %rd27, %rd31, %rd28;
	mul.wide.u32 	%rd33, %r1, 4;
	add.s64 	%rd1, %rd32, %rd33;
	mad.lo.s64 	%rd64, %rd25, %rd31, %rd29;
	add.s64 	%rd61, %rd30, %rd33;
	setp.eq.s32 	%p4, %r12, 0;
	mov.f32 	%f111, 0f00000000;
	@%p4 bra 	$L__BB1_14;
	and.b32  	%r3, %r12, 15;
	setp.lt.u32 	%p5, %r12, 16;
	mov.f32 	%f111, 0f00000000;
	@%p5 bra 	$L__BB1_5;
	and.b32  	%r23, %r12, -16;
	neg.s32 	%r24, %r23;
	mov.f32 	%f111, 0f00000000;
	mov.u64 	%rd60, %rd64;
$L__BB1_4:
	.pragma "nounroll";
	ld.global.f32 	%f18, [%rd60];
	ld.global.f32 	%f19, [%rd61];
	fma.rn.f32 	%f20, %f18, %f19, %f111;
	add.s64 	%rd34, %rd61, %rd26;
	ld.global.f32 	%f21, [%rd60+4];
	ld.global.f32 	%f22, [%rd34];
	fma.rn.f32 	%f23, %f21, %f22, %f20;
	add.s64 	%rd35, %rd34, %rd26;
	ld.global.f32 	%f24, [%rd60+8];
	ld.global.f32 	%f25, [%rd35];
	fma.rn.f32 	%f26, %f24, %f25, %f23;
	add.s64 	%rd36, %rd35, %rd26;
	ld.global.f32 	%f27, [%rd60+12];
	ld.global.f32 	%f28, [%rd36];
	fma.rn.f32 	%f29, %f27, %f28, %f26;
	add.s64 	%rd37, %rd36, %rd26;
	ld.global.f32 	%f30, [%rd60+16];
	ld.global.f32 	%f31, [%rd37];
	fma.rn.f32 	%f32, %f30, %f31, %f29;
	add.s64 	%rd38, %rd37, %rd26;
	ld.global.f32 	%f33, [%rd60+20];
	ld.global.f32 	%f34, [%rd38];
	fma.rn.f32 	%f35, %f33, %f34, %f32;
	add.s64 	%rd39, %rd38, %rd26;
	ld.global.f32 	%f36, [%rd60+24];
	ld.global.f32 	%f37, [%rd39];
	fma.rn.f32 	%f38, %f36, %f37, %f35;
	add.s64 	%rd40, %rd39, %rd26;
	ld.global.f32 	%f39, [%rd60+28];
	ld.global.f32 	%f40, [%rd40];
	fma.rn.f32 	%f41, %f39, %f40, %f38;
	add.s64 	%rd41, %rd40, %rd26;
	ld.global.f32 	%f42, [%rd60+32];
	ld.global.f32 	%f43, [%rd41];
	fma.rn.f32 	%f44, %f42, %f43, %f41;
	add.s64 	%rd42, %rd41, %rd26;
	ld.global.f32 	%f45, [%rd60+36];
	ld.global.f32 	%f46, [%rd42];
	fma.rn.f32 	%f47, %f45, %f46, %f44;
	add.s64 	%rd43, %rd42, %rd26;
	ld.global.f32 	%f48, [%rd60+40];
	ld.global.f32 	%f49, [%rd43];
	fma.rn.f32 	%f50, %f48, %f49, %f47;
	add.s64 	%rd44, %rd43, %rd26;
	ld.global.f32 	%f51, [%rd60+44];
	ld.global.f32 	%f52, [%rd44];
	fma.rn.f32 	%f53, %f51, %f52, %f50;
	add.s64 	%rd45, %rd44, %rd26;
	ld.global.f32 	%f54, [%rd60+48];
	ld.global.f32 	%f55, [%rd45];
	fma.rn.f32 	%f56, %f54, %f55, %f53;
	add.s64 	%rd46, %rd45, %rd26;
	ld.global.f32 	%f57, [%rd60+52];
	ld.global.f32 	%f58, [%rd46];
	fma.rn.f32 	%f59, %f57, %f58, %f56;
	add.s64 	%rd47, %rd46, %rd26;
	ld.global.f32 	%f60, [%rd60+56];
	ld.global.f32 	%f61, [%rd47];
	fma.rn.f32 	%f62, %f60, %f61, %f59;
	add.s64 	%rd48, %rd47, %rd26;
	add.s64 	%rd64, %rd60, 64;
	ld.global.f32 	%f63, [%rd60+60];
	ld.global.f32 	%f64, [%rd48];
	fma.rn.f32 	%f111, %f63, %f64, %f62;
	add.s64 	%rd61, %rd48, %rd26;
	add.s32 	%r24, %r24, 16;
	setp.ne.s32 	%p6, %r24, 0;
	mov.u64 	%rd60, %rd64;
	@%p6 bra 	$L__BB1_4;
$L__BB1_5:
	setp.eq.s32 	%p7, %r3, 0;
	@%p7 bra 	$L__BB1_14;
	and.b32  	%r7, %r12, 7;
	setp.lt.u32 	%p8, %r3, 8;
	@%p8 bra 	$L__BB1_8;
	ld.global.f32 	%f66, [%rd64];
	ld.global.f32 	%f67, [%rd61];
	fma.rn.f32 	%f68, %f66, %f67, %f111;
	add.s64 	%rd49, %rd61, %rd26;
	ld.global.f32 	%f69, [%rd64+4];
	ld.global.f32 	%f70, [%rd49];
	fma.rn.f32 	%f71, %f69, %f70, %f68;
	add.s64 	%rd50, %rd49, %rd26;
	ld.global.f32 	%f72, [%rd64+8];
	ld.global.f32 	%f73, [%rd50];
	fma.rn.f32 	%f74, %f72, %f73, %f71;
	add.s64 	%rd51, %rd50, %rd26;
	ld.global.f32 	%f75, [%rd64+12];
	ld.global.f32 	%f76, [%rd51];
	fma.rn.f32 	%f77, %f75, %f76, %f74;
	add.s64 	%rd52, %rd51, %rd26;
	ld.global.f32 	%f78, [%rd64+16];
	ld.global.f32 	%f79, [%rd52];
	fma.rn.f32 	%f80, %f78, %f79, %f77;
	add.s64 	%rd53, %rd52, %rd26;
	ld.global.f32 	%f81, [%rd64+20];
	ld.global.f32 	%f82, [%rd53];
	fma.rn.f32 	%f83, %f81, %f82, %f80;
	add.s64 	%rd54, %rd53, %rd26;
	ld.global.f32 	%f84, [%rd64+24];
	ld.global.f32 	%f85, [%rd54];
	fma.rn.f32 	%f86, %f84, %f85, %f83;
	add.s64 	%rd55, %rd54, %rd26;
	ld.global.f32 	%f87, [%rd64+28];
	ld.global.f32 	%f88, [%rd55];
	fma.rn.f32 	%f111, %f87, %f88, %f86;
	add.s64 	%rd61, %rd55, %rd26;
	add.s64 	%rd64, %rd64, 32;
$L__BB1_8:
	setp.eq.s32 	%p9, %r7, 0;
	@%p9 bra 	$L__BB1_14;
	and.b32  	%r8, %r12, 3;
	setp.lt.u32 	%p10, %r7, 4;
	@%p10 bra 	$L__BB1_11;
	ld.global.f32 	%f90, [%rd64];
	ld.global.f32 	%f91, [%rd61];
	fma.rn.f32 	%f92, %f90, %f91, %f111;
	add.s64 	%rd56, %rd61, %rd26;
	ld.global.f32 	%f93, [%rd64+4];
	ld.global.f32 	%f94, [%rd56];
	fma.rn.f32 	%f95, %f93, %f94, %f92;
	add.s64 	%rd57, %rd56, %rd26;
	ld.global.f32 	%f96, [%rd64+8];
	ld.global.f32 	%f97, [%rd57];
	fma.rn.f32 	%f98, %f96, %f97, %f95;
	add.s64 	%rd58, %rd57, %rd26;
	ld.global.f32 	%f99, [%rd64+12];
	ld.global.f32 	%f100, [%rd58];
	fma.rn.f32 	%f111, %f99, %f100, %f98;
	add.s64 	%rd61, %rd58, %rd26;
	add.s64 	%rd64, %rd64, 16;
$L__BB1_11:
	setp.eq.s32 	%p11, %r8, 0;
	@%p11 bra 	$L__BB1_14;
	neg.s32 	%r25, %r8;
$L__BB1_13:
	.pragma "nounroll";
	add.s64 	%rd20, %rd64, 4;
	ld.global.f32 	%f101, [%rd64];
	ld.global.f32 	%f102, [%rd61];
	fma.rn.f32 	%f111, %f101, %f102, %f111;
	add.s64 	%rd61, %rd61, %rd26;
	add.s32 	%r25, %r25, 1;
	setp.ne.s32 	%p12, %r25, 0;
	mov.u64 	%rd64, %rd20;
	@%p12 bra 	$L__BB1_13;
$L__BB1_14:
	st.global.f32 	[%rd1], %f111;
$L__BB1_15:
	ret;

}
	// .globl	_Z7matMul2PfS_S_jjjmmm
.visible .entry _Z7matMul2PfS_S_jjjmmm(
	.param .u64 .ptr .align 1 _Z7matMul2PfS_S_jjjmmm_param_0,
	.param .u64 .ptr .align 1 _Z7matMul2PfS_S_jjjmmm_param_1,
	.param .u64 .ptr .align 1 _Z7matMul2PfS_S_jjjmmm_param_2,
	.param .u32 _Z7matMul2PfS_S_jjjmmm_param_3,
	.param .u32 _Z7matMul2PfS_S_jjjmmm_param_4,
	.param .u32 _Z7matMul2PfS_S_jjjmmm_param_5,
	.param .u64 _Z7matMul2PfS_S_jjjmmm_param_6,
	.param .u64 _Z7matMul2PfS_S_jjjmmm_param_7,
	.param .u64 _Z7matMul2PfS_S_jjjmmm_param_8
)
{
	.reg .pred 	%p<3>;
	.reg .b32 	%r<5>;
	.reg .b32 	%f<6>;
	.reg .b64 	%rd<21>;
	// demoted variable
	.shared .align 4 .f32 _ZZ7matMul2PfS_S_jjjmmmE3acc;
	ld.param.u64 	%rd2, [_Z7matMul2PfS_S_jjjmmm_param_0];
	ld.param.u64 	%rd3, [_Z7matMul2PfS_S_jjjmmm_param_1];
	ld.param.u64 	%rd4, [_Z7matMul2PfS_S_jjjmmm_param_2];
	ld.param.u64 	%rd5, [_Z7matMul2PfS_S_jjjmmm_param_6];
	ld.param.u64 	%rd6, [_Z7matMul2PfS_S_jjjmmm_param_7];
	ld.param.u64 	%rd7, [_Z7matMul2PfS_S_jjjmmm_param_8];
	mov.u32 	%r1, %ctaid.y;
	mov.u32 	%r2, %tid.x;
	setp.ne.s32 	%p1, %r2, 0;
	@%p1 bra 	$L__BB2_2;
	mov.b32 	%r3, 0;
	st.shared.u32 	[_ZZ7matMul2PfS_S_jjjmmmE3acc], %r3;
$L__BB2_2:
	setp.ne.s32 	%p2, %r2, 0;
	bar.sync 	0;
	mov.u32 	%r4, %ctaid.x;
	cvt.u64.u32 	%rd1, %r4;
	cvta.to.global.u64 	%rd8, %rd2;
	mad.lo.s64 	%rd9, %rd5, %rd1, %rd8;
	cvt.u64.u32 	%rd10, %r2;
	mul.wide.u32 	%rd11, %r2, 4;
	add.s64 	%rd12, %rd9, %rd11;
	ld.global.f32 	%f1, [%rd12];
	cvta.to.global.u64 	%rd13, %rd3;
	mad.lo.s64 	%rd14, %rd6, %rd10, %rd13;
	mul.wide.u32 	%rd15, %r1, 4;
	add.s64 	%rd16, %rd14, %rd15;
	ld.global.f32 	%f2, [%rd16];
	mul.f32 	%f3, %f1, %f2;
	atom.shared.add.f32 	%f4, [_ZZ7matMul2PfS_S_jjjmmmE3acc], %f3;
	bar.sync 	0;
	@%p2 bra 	$L__BB2_4;
	ld.shared.f32 	%f5, [_ZZ7matMul2PfS_S_jjjmmmE3acc];
	cvta.to.global.u64 	%rd17, %rd4;
	mad.lo.s64 	%rd18, %rd7, %rd1, %rd17;
	add.s64 	%rd20, %rd18, %rd15;
	st.global.f32 	[%rd20], %f5;
$L__BB2_4:
	ret;

}
	// .globl	_Z7matMul3PfS_S_jjjmmm
.visible .entry _Z7matMul3PfS_S_jjjmmm(
	.param .u64 .ptr .align 1 _Z7matMul3PfS_S_jjjmmm_param_0,
	.param .u64 .ptr .align 1 _Z7matMul3PfS_S_jjjmmm_param_1,
	.param .u64 .ptr .align 1 _Z7matMul3PfS_S_jjjmmm_param_2,
	.param .u32 _Z7matMul3PfS_S_jjjmmm_param_3,
	.param .u32 _Z7matMul3PfS_S_jjjmmm_param_4,
	.param .u32 _Z7matMul3PfS_S_jjjmmm_param_5,
	.param .u64 _Z7matMul3PfS_S_jjjmmm_param_6,
	.param .u64 _Z7matMul3PfS_S_jjjmmm_param_7,
	.param .u64 _Z7matMul3PfS_S_jjjmmm_param_8
)
{
	.reg .pred 	%p<2>;
	.reg .b32 	%r<5>;
	.reg .b32 	%f<5>;
	.reg .b64 	%rd<21>;

	ld.param.u64 	%rd3, [_Z7matMul3PfS_S_jjjmmm_param_0];
	ld.param.u64 	%rd4, [_Z7matMul3PfS_S_jjjmmm_param_1];
	ld.param.u64 	%rd7, [_Z7matMul3PfS_S_jjjmmm_param_2];
	ld.param.u64 	%rd5, [_Z7matMul3PfS_S_jjjmmm_param_6];
	ld.param.u64 	%rd6, [_Z7matMul3PfS_S_jjjmmm_param_7];
	ld.param.u64 	%rd8, [_Z7matMul3PfS_S_jjjmmm_param_8];
	cvta.to.global.u64 	%rd9, %rd7;
	mov.u32 	%r3, %ctaid.x;
	mov.u32 	%r1, %ctaid.y;
	mov.u32 	%r2, %tid.x;
	cvt.u64.u32 	%rd1, %r3;
	mad.lo.s64 	%rd10, %rd8, %rd1, %rd9;
	mul.wide.u32 	%rd11, %r1, 4;
	add.s64 	%rd2, %rd10, %rd11;
	setp.ne.s32 	%p1, %r2, 0;
	@%p1 bra 	$L__BB3_2;
	mov.b32 	%r4, 0;
	st.global.u32 	[%rd2], %r4;
$L__BB3_2:
	cvta.to.global.u64 	%rd12, %rd3;
	cvta.to.global.u64 	%rd13, %rd4;
	bar.sync 	0;
	mad.lo.s64 	%rd14, %rd5, %rd1, %rd12;
	cvt.u64.u32 	%rd15, %r2;
	mul.wide.u32 	%rd16, %r2, 4;
	add.s64 	%rd17, %rd14, %rd16;
	ld.global.f32 	%f1, [%rd17];
	mad.lo.s64 	%rd18, %rd6, %rd15, %rd13;
	add.s64 	%rd20, %rd18, %rd11;
	ld.global.f32 	%f2, [%rd20];
	mul.f32 	%f3, %f1, %f2;
	atom.global.add.f32 	%f4, [%rd2], %f3;
	ret;

}
	// .globl	_Z7matMul4PfS_S_jjjmmm
.visible .entry _Z7matMul4PfS_S_jjjmmm(
	.param .u64 .ptr .align 1 _Z7matMul4PfS_S_jjjmmm_param_0,
	.param .u64 .ptr .align 1 _Z7matMul4PfS_S_jjjmmm_param_1,
	.param .u64 .ptr .align 1 _Z7matMul4PfS_S_jjjmmm_param_2,
	.param .u32 _Z7matMul4PfS_S_jjjmmm_param_3,
	.param .u32 _Z7matMul4PfS_S_jjjmmm_param_4,
	.param .u32 _Z7matMul4PfS_S_jjjmmm_param_5,
	.param .u64 _Z7matMul4PfS_S_jjjmmm_param_6,
	.param .u64 _Z7matMul4PfS_S_jjjmmm_param_7,
	.param .u64 _Z7matMul4PfS_S_jjjmmm_param_8
)
{
	.reg .pred 	%p<18>;
	.reg .b32 	%r<15>;
	.reg .b32 	%f<34>;
	.reg .b64 	%rd<46>;
	// demoted variable
	.shared .align 4 .f32 _ZZ7matMul4PfS_S_jjjmmmE3acc;
	ld.param.u64 	%rd23, [_Z7matMul4PfS_S_jjjmmm_param_0];
	ld.param.u64 	%rd24, [_Z7matMul4PfS_S_jjjmmm_param_1];
	ld.param.u64 	%rd25, [_Z7matMul4PfS_S_jjjmmm_param_2];
	ld.param.u64 	%rd21, [_Z7matMul4PfS_S_jjjmmm_param_6];
	ld.param.u64 	%rd26, [_Z7matMul4PfS_S_jjjmmm_param_7];
	ld.param.u64 	%rd22, [_Z7matMul4PfS_S_jjjmmm_param_8];
	cvta.to.global.u64 	%rd27, %rd25;
	cvta.to.global.u64 	%rd28, %rd23;
	cvta.to.global.u64 	%rd29, %rd24;
	mov.u32 	%r5, %ctaid.x;
	mov.u32 	%r1, %tid.x;
	cvt.u64.u32 	%rd30, %r1;
	mad.lo.s64 	%rd31, %rd26, %rd30, %rd29;
	mul.wide.u32 	%rd32, %r5, 4;
	add.s64 	%rd33, %rd31, %rd32;
	ld.global.f32 	%f1, [%rd33];
	mul.wide.u32 	%rd34, %r1, 4;
	add.s64 	%rd44, %rd28, %rd34;
	add.s64 	%rd45, %rd27, %rd32;
	mul.lo.s64 	%rd3, %rd22, 7;
	shl.b64 	%rd4, %rd22, 3;
	mul.lo.s64 	%rd5, %rd22, 6;
	mul.lo.s64 	%rd6, %rd22, 5;
	shl.b64 	%rd7, %rd22, 2;
	mul.lo.s64 	%rd8, %rd22, 3;
	shl.b64 	%rd9, %rd22, 1;
	shl.b64 	%rd10, %rd21, 3;
	mov.b32 	%r14, 0;
$L__BB4_1:
	setp.ne.s32 	%p1, %r1, 0;
	@%p1 bra 	$L__BB4_3;
	mov.b32 	%r6, 0;
	st.shared.u32 	[_ZZ7matMul4PfS_S_jjjmmmE3acc], %r6;
$L__BB4_3:
	setp.ne.s32 	%p2, %r1, 1;
	bar.sync 	0;
	ld.global.f32 	%f2, [%rd44];
	mul.f32 	%f3, %f1, %f2;
	atom.shared.add.f32 	%f4, [_ZZ7matMul4PfS_S_jjjmmmE3acc], %f3;
	bar.sync 	0;
	@%p2 bra 	$L__BB4_5;
	ld.shared.f32 	%f5, [_ZZ7matMul4PfS_S_jjjmmmE3acc];
	st.global.f32 	[%rd45], %f5;
$L__BB4_5:
	setp.ne.s32 	%p3, %r1, 0;
	@%p3 bra 	$L__BB4_7;
	mov.b32 	%r7, 0;
	st.shared.u32 	[_ZZ7matMul4PfS_S_jjjmmmE3acc], %r7;
$L__BB4_7:
	setp.ne.s32 	%p4, %r1, 1;
	bar.sync 	0;
	add.s64 	%rd13, %rd44, %rd21;
	ld.global.f32 	%f6, [%rd13];
	mul.f32 	%f7, %f1, %f6;
	atom.shared.add.f32 	%f8, [_ZZ7matMul4PfS_S_jjjmmmE3acc], %f7;
	bar.sync 	0;
	@%p4 bra 	$L__BB4_9;
	ld.param.u64 	%rd43, [_Z7matMul4PfS_S_jjjmmm_param_8];
	ld.shared.f32 	%f9, [_ZZ7matMul4PfS_S_jjjmmmE3acc];
	add.s64 	%rd35, %rd45, %rd43;
	st.global.f32 	[%rd35], %f9;
$L__BB4_9:
	@%p3 bra 	$L__BB4_11;
	mov.b32 	%r8, 0;
	st.shared.u32 	[_ZZ7matMul4PfS_S_jjjmmmE3acc], %r8;
$L__BB4_11:
	bar.sync 	0;
	add.s64 	%rd14, %rd13, %rd21;
	ld.global.f32 	%f10, [%rd14];
	mul.f32 	%f11, %f1, %f10;
	atom.shared.add.f32 	%f12, [_ZZ7matMul4PfS_S_jjjmmmE3acc], %f11;
	bar.sync 	0;
	@%p4 bra 	$L__BB4_13;
	ld.shared.f32 	%f13, [_ZZ7matMul4PfS_S_jjjmmmE3acc];
	add.s64 	%rd36, %rd45, %rd9;
	st.global.f32 	[%rd36], %f13;
$L__BB4_13:
	@%p3 bra 	$L__BB4_15;
	mov.b32 	%r9, 0;
	st.shared.u32 	[_ZZ7matMul4PfS_S_jjjmmmE3acc], %r9;
$L__BB4_15:
	bar.sync 	0;
	add.s64 	%rd15, %rd14, %rd21;
	ld.global.f32 	%f14, [%rd15];
	mul.f32 	%f15, %f1, %f14;
	atom.shared.add.f32 	%f16, [_ZZ7matMul4PfS_S_jjjmmmE3acc], %f15;
	bar.sync 	0;
	@%p4 bra 	$L__BB4_17;
	ld.shared.f32 	%f17, [_ZZ7matMul4PfS_S_jjjmmmE3acc];
	add.s64 	%rd37, %rd45, %rd8;
	st.global.f32 	[%rd37], %f17;
$L__BB4_17:
	@%p3 bra 	$L__BB4_19;
	mov.b32 	%r10, 0;
	st.shared.u32 	[_ZZ7matMul4PfS_S_jjjmmmE3acc], %r10;
$L__BB4_19:
	bar.sync 	0;
	add.s64 	%rd16, %rd15, %rd21;
	ld.global.f32 	%f18, [%rd16];
	mul.f32 	%f19, %f1, %f18;
	atom.shared.add.f32 	%f20, [_ZZ7matMul4PfS_S_jjjmmmE3acc], %f19;
	bar.sync 	0;
	@%p4 bra 	$L__BB4_21;
	ld.shared.f32 	%f21, [_ZZ7matMul4PfS_S_jjjmmmE3acc];
	add.s64 	%rd38, %rd45, %rd7;
	st.global.f32 	[%rd38], %f21;
$L__BB4_21:
	@%p3 bra 	$L__BB4_23;
	mov.b32 	%r11, 0;
	st.shared.u32 	[_ZZ7matMul4PfS_S_jjjmmmE3acc], %r11;
$L__BB4_23:
	bar.sync 	0;
	add.s64 	%rd17, %rd16, %rd21;
	ld.global.f32 	%f22, [%rd17];
	mul.f32 	%f23, %f1, %f22;
	atom.shared.add.f32 	%f24, [_ZZ7matMul4PfS_S_jjjmmmE3acc], %f23;
	bar.sync 	0;
	@%p4 bra 	$L__BB4_25;
	ld.shared.f32 	%f25, [_ZZ7matMul4PfS_S_jjjmmmE3acc];
	add.s64 	%rd39, %rd45, %rd6;
	st.global.f32 	[%rd39], %f25;
$L__BB4_25:
	@%p3 bra 	$L__BB4_27;
	mov.b32 	%r12, 0;
	st.shared.u32 	[_ZZ7matMul4PfS_S_jjjmmmE3acc], %r12;
$L__BB4_27:
	bar.sync 	0;
	add.s64 	%rd18, %rd17, %rd21;
	ld.global.f32 	%f26, [%rd18];
	mul.f32 	%f27, %f1, %f26;
	atom.shared.add.f32 	%f28, [_ZZ7matMul4PfS_S_jjjmmmE3acc], %f27;
	bar.sync 	0;
	@%p4 bra 	$L__BB4_29;
	ld.shared.f32 	%f29, [_ZZ7matMul4PfS_S_jjjmmmE3acc];
	add.s64 	%rd40, %rd45, %rd5;
	st.global.f32 	[%rd40], %f29;
$L__BB4_29:
	@%p3 bra 	$L__BB4_31;
	mov.b32 	%r13, 0;
	st.shared.u32 	[_ZZ7matMul4PfS_S_jjjmmmE3acc], %r13;
$L__BB4_31:
	bar.sync 	0;
	add.s64 	%rd41, %rd18, %rd21;
	ld.global.f32 	%f30, [%rd41];
	mul.f32 	%f31, %f1, %f30;
	atom.shared.add.f32 	%f32, [_ZZ7matMul4PfS_S_jjjmmmE3acc], %f31;
	bar.sync 	0;
	@%p4 bra 	$L__BB4_33;
	ld.shared.f32 	%f33, [_ZZ7matMul4PfS_S_jjjmmmE3acc];
	add.s64 	%rd42, %rd45, %rd3;
	st.global.f32 	[%rd42], %f33;
$L__BB4_33:
	add.s32 	%r14, %r14, 8;
	add.s64 	%rd45, %rd45, %rd4;
	add.s64 	%rd44, %rd44, %rd10;
	setp.ne.s32 	%p17, %r14, 200;
	@%p17 bra 	$L__BB4_1;
	ret;

}
	// .globl	_Z8matMul4bPfS_S_jjjmmm
.visible .entry _Z8matMul4bPfS_S_jjjmmm(
	.param .u64 .ptr .align 1 _Z8matMul4bPfS_S_jjjmmm_param_0,
	.param .u64 .ptr .align 1 _Z8matMul4bPfS_S_jjjmmm_param_1,
	.param .u64 .ptr .align 1 _Z8matMul4bPfS_S_jjjmmm_param_2,
	.param .u32 _Z8matMul4bPfS_S_jjjmmm_param_3,
	.param .u32 _Z8matMul4bPfS_S_jjjmmm_param_4,
	.param .u32 _Z8matMul4bPfS_S_jjjmmm_param_5,
	.param .u64 _Z8matMul4bPfS_S_jjjmmm_param_6,
	.param .u64 _Z8matMul4bPfS_S_jjjmmm_param_7,
	.param .u64 _Z8matMul4bPfS_S_jjjmmm_param_8
)
{
	.reg .pred 	%p<10>;
	.reg .b32 	%r<15>;
	.reg .b32 	%f<26>;
	.reg .b64 	%rd<68>;

	ld.param.u64 	%rd22, [_Z8matMul4bPfS_S_jjjmmm_param_0];
	ld.param.u64 	%rd23, [_Z8matMul4bPfS_S_jjjmmm_param_1];
	ld.param.u64 	%rd24, [_Z8matMul4bPfS_S_jjjmmm_param_2];
	ld.param.u64 	%rd25, [_Z8matMul4bPfS_S_jjjmmm_param_7];
	ld.param.u64 	%rd21, [_Z8matMul4bPfS_S_jjjmmm_param_8];
	cvta.to.global.u64 	%rd26, %rd22;
	cvta.to.global.u64 	%rd66, %rd24;
	cvta.to.global.u64 	%rd27, %rd23;
	mov.u32 	%r5, %ctaid.x;
	mov.u32 	%r1, %tid.x;
	cvt.u64.u32 	%rd28, %r1;
	mad.lo.s64 	%rd29, %rd25, %rd28, %rd27;
	cvt.u64.u32 	%rd30, %r5;
	mul.wide.u32 	%rd3, %r5, 4;
	add.s64 	%rd31, %rd29, %rd3;
	ld.global.f32 	%f1, [%rd31];
	mul.wide.u32 	%rd32, %r1, 4;
	add.s64 	%rd67, %rd26, %rd32;
	shl.b64 	%rd33, %rd21, 1;
	add.s64 	%rd4, %rd3, %rd33;
	mad.lo.s64 	%rd5, %rd21, 3, %rd3;
	add.s64 	%rd34, %rd21, %rd30;
	shl.b64 	%rd6, %rd34, 2;
	mad.lo.s64 	%rd7, %rd21, 5, %rd3;
	mad.lo.s64 	%rd8, %rd21, 6, %rd3;
	mad.lo.s64 	%rd9, %rd21, 7, %rd3;
	mov.b32 	%r14, 0;
$L__BB5_1:
	setp.ne.s32 	%p1, %r1, 0;
	@%p1 bra 	$L__BB5_3;
	add.s64 	%rd35, %rd66, %rd3;
	mov.b32 	%r6, 0;
	st.global.u32 	[%rd35], %r6;
$L__BB5_3:
	setp.ne.s32 	%p2, %r1, 0;
	bar.sync 	0;
	ld.global.f32 	%f2, [%rd67];
	mul.f32 	%f3, %f1, %f2;
	add.s64 	%rd36, %rd66, %rd3;
	atom.global.add.f32 	%f4, [%rd36], %f3;
	@%p2 bra 	$L__BB5_5;
	ld.param.u64 	%rd63, [_Z8matMul4bPfS_S_jjjmmm_param_8];
	add.s64 	%rd37, %rd63, %rd3;
	add.s64 	%rd38, %rd66, %rd37;
	mov.b32 	%r7, 0;
	st.global.u32 	[%rd38], %r7;
$L__BB5_5:
	ld.param.u64 	%rd64, [_Z8matMul4bPfS_S_jjjmmm_param_8];
	ld.param.u64 	%rd56, [_Z8matMul4bPfS_S_jjjmmm_param_6];
	setp.ne.s32 	%p3, %r1, 0;
	bar.sync 	0;
	add.s64 	%rd12, %rd67, %rd56;
	ld.global.f32 	%f5, [%rd12];
	mul.f32 	%f6, %f1, %f5;
	add.s64 	%rd39, %rd64, %rd3;
	add.s64 	%rd40, %rd66, %rd39;
	atom.global.add.f32 	%f7, [%rd40], %f6;
	@%p3 bra 	$L__BB5_7;
	add.s64 	%rd41, %rd66, %rd4;
	mov.b32 	%r8, 0;
	st.global.u32 	[%rd41], %r8;
$L__BB5_7:
	ld.param.u64 	%rd57, [_Z8matMul4bPfS_S_jjjmmm_param_6];
	bar.sync 	0;
	add.s64 	%rd13, %rd12, %rd57;
	ld.global.f32 	%f8, [%rd13];
	mul.f32 	%f9, %f1, %f8;
	add.s64 	%rd42, %rd66, %rd4;
	atom.global.add.f32 	%f10, [%rd42], %f9;
	@%p3 bra 	$L__BB5_9;
	add.s64 	%rd43, %rd66, %rd5;
	mov.b32 	%r9, 0;
	st.global.u32 	[%rd43], %r9;
$L__BB5_9:
	ld.param.u64 	%rd58, [_Z8matMul4bPfS_S_jjjmmm_param_6];
	bar.sync 	0;
	add.s64 	%rd14, %rd13, %rd58;
	ld.global.f32 	%f11, [%rd14];
	mul.f32 	%f12, %f1, %f11;
	add.s64 	%rd44, %rd66, %rd5;
	atom.global.add.f32 	%f13, [%rd44], %f12;
	@%p3 bra 	$L__BB5_11;
	add.s64 	%rd45, %rd66, %rd6;
	mov.b32 	%r10, 0;
	st.global.u32 	[%rd45], %r10;
$L__BB5_11:
	ld.param.u64 	%rd59, [_Z8matMul4bPfS_S_jjjmmm_param_6];
	bar.sync 	0;
	add.s64 	%rd15, %rd14, %rd59;
	ld.global.f32 	%f14, [%rd15];
	mul.f32 	%f15, %f1, %f14;
	add.s64 	%rd46, %rd66, %rd6;
	atom.global.add.f32 	%f16, [%rd46], %f15;
	@%p3 bra 	$L__BB5_13;
	add.s64 	%rd47, %rd66, %rd7;
	mov.b32 	%r11, 0;
	st.global.u32 	[%rd47], %r11;
$L__BB5_13:
	ld.param.u64 	%rd60, [_Z8matMul4bPfS_S_jjjmmm_param_6];
	bar.sync 	0;
	add.s64 	%rd16, %rd15, %rd60;
	ld.global.f32 	%f17, [%rd16];
	mul.f32 	%f18, %f1, %f17;
	add.s64 	%rd48, %rd66, %rd7;
	atom.global.add.f32 	%f19, [%rd48], %f18;
	@%p3 bra 	$L__BB5_15;
	add.s64 	%rd49, %rd66, %rd8;
	mov.b32 	%r12, 0;
	st.global.u32 	[%rd49], %r12;
$L__BB5_15:
	ld.param.u64 	%rd61, [_Z8matMul4bPfS_S_jjjmmm_param_6];
	bar.sync 	0;
	add.s64 	%rd17, %rd16, %rd61;
	ld.global.f32 	%f20, [%rd17];
	mul.f32 	%f21, %f1, %f20;
	add.s64 	%rd50, %rd66, %rd8;
	atom.global.add.f32 	%f22, [%rd50], %f21;
	@%p3 bra 	$L__BB5_17;
	add.s64 	%rd51, %rd66, %rd9;
	mov.b32 	%r13, 0;
	st.global.u32 	[%rd51], %r13;
$L__BB5_17:
	ld.param.u64 	%rd65, [_Z8matMul4bPfS_S_jjjmmm_param_8];
	ld.param.u64 	%rd62, [_Z8matMul4bPfS_S_jjjmmm_param_6];
	bar.sync 	0;
	add.s64 	%rd52, %rd17, %rd62;
	ld.global.f32 	%f23, [%rd52];
	mul.f32 	%f24, %f1, %f23;
	add.s64 	%rd53, %rd66, %rd9;
	atom.global.add.f32 	%f25, [%rd53], %f24;
	add.s32 	%r14, %r14, 8;
	shl.b64 	%rd54, %rd62, 3;
	add.s64 	%rd67, %rd67, %rd54;
	shl.b64 	%rd55, %rd65, 3;
	add.s64 	%rd66, %rd66, %rd55;
	setp.ne.s32 	%p9, %r14, 200;
	@%p9 bra 	$L__BB5_1;
	ret;

}
	// .globl	_Z7matMul5PfS_S_jjjmmm
.visible .entry _Z7matMul5PfS_S_jjjmmm(
	.param .u64 .ptr .align 1 _Z7matMul5PfS_S_jjjmmm_param_0,
	.param .u64 .ptr .align 1 _Z7matMul5PfS_S_jjjmmm_param_1,
	.param .u64 .ptr .align 1 _Z7matMul5PfS_S_jjjmmm_param_2,
	.param .u32 _Z7matMul5PfS_S_jjjmmm_param_3,
	.param .u32 _Z7matMul5PfS_S_jjjmmm_param_4,
	.param .u32 _Z7matMul5PfS_S_jjjmmm_param_5,
	.param .u64 _Z7matMul5PfS_S_jjjmmm_param_6,
	.param .u64 _Z7matMul5PfS_S_jjjmmm_param_7,
	.param .u64 _Z7matMul5PfS_S_jjjmmm_param_8
)
{
	.reg .pred 	%p<10>;
	.reg .b32 	%r<11>;
	.reg .b32 	%f<18>;
	.reg .b64 	%rd<25>;
	// demoted variable
	.shared .align 4 .f32 _ZZ7matMul5PfS_S_jjjmmmE3acc;
	ld.param.u64 	%rd7, [_Z7matMul5PfS_S_jjjmmm_param_0];
	ld.param.u64 	%rd8, [_Z7matMul5PfS_S_jjjmmm_param_1];
	ld.param.u64 	%rd9, [_Z7matMul5PfS_S_jjjmmm_param_2];
	ld.param.u64 	%rd10, [_Z7matMul5PfS_S_jjjmmm_param_6];
	ld.param.u64 	%rd11, [_Z7matMul5PfS_S_jjjmmm_param_7];
	ld.param.u64 	%rd12, [_Z7matMul5PfS_S_jjjmmm_param_8];
	cvta.to.global.u64 	%rd13, %rd9;
	cvta.to.global.u64 	%rd14, %rd8;
	cvta.to.global.u64 	%rd15, %rd7;
	mov.u32 	%r5, %ctaid.x;
	mov.u32 	%r1, %tid.x;
	cvt.u64.u32 	%rd16, %r5;
	mad.lo.s64 	%rd17, %rd10, %rd16, %rd15;
	cvt.u64.u32 	%rd18, %r1;
	mul.wide.u32 	%rd19, %r1, 4;
	add.s64 	%rd20, %rd17, %rd19;
	ld.global.f32 	%f1, [%rd20];
	mad.lo.s64 	%rd21, %rd11, %rd18, %rd14;
	add.s64 	%rd24, %rd21, 8;
	mad.lo.s64 	%rd22, %rd12, %rd16, %rd13;
	add.s64 	%rd23, %rd22, 8;
	mov.b32 	%r10, 0;
$L__BB6_1:
	setp.ne.s32 	%p1, %r1, 0;
	@%p1 bra 	$L__BB6_3;
	mov.b32 	%r6, 0;
	st.shared.u32 	[_ZZ7matMul5PfS_S_jjjmmmE3acc], %r6;
$L__BB6_3:
	setp.ne.s32 	%p2, %r1, 0;
	bar.sync 	0;
	ld.global.f32 	%f2, [%rd24+-8];
	mul.f32 	%f3, %f1, %f2;
	atom.shared.add.f32 	%f4, [_ZZ7matMul5PfS_S_jjjmmmE3acc], %f3;
	bar.sync 	0;
	@%p2 bra 	$L__BB6_5;
	ld.shared.f32 	%f5, [_ZZ7matMul5PfS_S_jjjmmmE3acc];
	st.global.f32 	[%rd23+-8], %f5;
$L__BB6_5:
	setp.ne.s32 	%p3, %r1, 0;
	@%p3 bra 	$L__BB6_7;
	mov.b32 	%r7, 0;
	st.shared.u32 	[_ZZ7matMul5PfS_S_jjjmmmE3acc], %r7;
$L__BB6_7:
	setp.ne.s32 	%p4, %r1, 0;
	bar.sync 	0;
	ld.global.f32 	%f6, [%rd24+-4];
	mul.f32 	%f7, %f1, %f6;
	atom.shared.add.f32 	%f8, [_ZZ7matMul5PfS_S_jjjmmmE3acc], %f7;
	bar.sync 	0;
	@%p4 bra 	$L__BB6_9;
	ld.shared.f32 	%f9, [_ZZ7matMul5PfS_S_jjjmmmE3acc];
	st.global.f32 	[%rd23+-4], %f9;
$L__BB6_9:
	setp.ne.s32 	%p5, %r1, 0;
	@%p5 bra 	$L__BB6_11;
	mov.b32 	%r8, 0;
	st.shared.u32 	[_ZZ7matMul5PfS_S_jjjmmmE3acc], %r8;
$L__BB6_11:
	setp.ne.s32 	%p6, %r1, 0;
	bar.sync 	0;
	ld.global.f32 	%f10, [%rd24];
	mul.f32 	%f11, %f1, %f10;
	atom.shared.add.f32 	%f12, [_ZZ7matMul5PfS_S_jjjmmmE3acc], %f11;
	bar.sync 	0;
	@%p6 bra 	$L__BB6_13;
	ld.shared.f32 	%f13, [_ZZ7matMul5PfS_S_jjjmmmE3acc];
	st.global.f32 	[%rd23], %f13;
$L__BB6_13:
	setp.ne.s32 	%p7, %r1, 0;
	@%p7 bra 	$L__BB6_15;
	mov.b32 	%r9, 0;
	st.shared.u32 	[_ZZ7matMul5PfS_S_jjjmmmE3acc], %r9;
$L__BB6_15:
	setp.ne.s32 	%p8, %r1, 0;
	bar.sync 	0;
	ld.global.f32 	%f14, [%rd24+4];
	mul.f32 	%f15, %f1, %f14;
	atom.shared.add.f32 	%f16, [_ZZ7matMul5PfS_S_jjjmmmE3acc], %f15;
	bar.sync 	0;
	@%p8 bra 	$L__BB6_17;
	ld.shared.f32 	%f17, [_ZZ7matMul5PfS_S_jjjmmmE3acc];
	st.global.f32 	[%rd23+4], %f17;
$L__BB6_17:
	add.s32 	%r10, %r10, 4;
	add.s64 	%rd24, %rd24, 16;
	add.s64 	%rd23, %rd23, 16;
	setp.ne.s32 	%p9, %r10, 300;
	@%p9 bra 	$L__BB6_1;
	ret;

}
	// .globl	_Z8matMul5bPfS_S_jjjmmm
.visible .entry _Z8matMul5bPfS_S_jjjmmm(
	.param .u64 .ptr .align 1 _Z8matMul5bPfS_S_jjjmmm_param_0,
	.param .u64 .ptr .align 1 _Z8matMul5bPfS_S_jjjmmm_param_1,
	.param .u64 .ptr .align 1 _Z8matMul5bPfS_S_jjjmmm_param_2,
	.param .u32 _Z8matMul5bPfS_S_jjjmmm_param_3,
	.param .u32 _Z8matMul5bPfS_S_jjjmmm_param_4,
	.param .u32 _Z8matMul5bPfS_S_jjjmmm_param_5,
	.param .u64 _Z8matMul5bPfS_S_jjjmmm_param_6,
	.param .u64 _Z8matMul5bPfS_S_jjjmmm_param_7,
	.param .u64 _Z8matMul5bPfS_S_jjjmmm_param_8
)
{
	.reg .pred 	%p<6>;
	.reg .b32 	%r<11>;
	.reg .b32 	%f<14>;
	.reg .b64 	%rd<25>;

	ld.param.u64 	%rd7, [_Z8matMul5bPfS_S_jjjmmm_param_0];
	ld.param.u64 	%rd8, [_Z8matMul5bPfS_S_jjjmmm_param_1];
	ld.param.u64 	%rd9, [_Z8matMul5bPfS_S_jjjmmm_param_2];
	ld.param.u64 	%rd10, [_Z8matMul5bPfS_S_jjjmmm_param_6];
	ld.param.u64 	%rd11, [_Z8matMul5bPfS_S_jjjmmm_param_7];
	ld.param.u64 	%rd12, [_Z8matMul5bPfS_S_jjjmmm_param_8];
	cvta.to.global.u64 	%rd13, %rd8;
	cvta.to.global.u64 	%rd14, %rd9;
	cvta.to.global.u64 	%rd15, %rd7;
	mov.u32 	%r5, %ctaid.x;
	mov.u32 	%r1, %tid.x;
	cvt.u64.u32 	%rd16, %r5;
	mad.lo.s64 	%rd17, %rd10, %rd16, %rd15;
	cvt.u64.u32 	%rd18, %r1;
	mul.wide.u32 	%rd19, %r1, 4;
	add.s64 	%rd20, %rd17, %rd19;
	ld.global.f32 	%f1, [%rd20];
	mad.lo.s64 	%rd21, %rd12, %rd16, %rd14;
	add.s64 	%rd24, %rd21, 8;
	mad.lo.s64 	%rd22, %rd11, %rd18, %rd13;
	add.s64 	%rd23, %rd22, 8;
	mov.b32 	%r10, 0;
$L__BB7_1:
	setp.ne.s32 	%p1, %r1, 0;
	@%p1 bra 	$L__BB7_3;
	mov.b32 	%r6, 0;
	st.global.u32 	[%rd24+-8], %r6;
$L__BB7_3:
	setp.ne.s32 	%p2, %r1, 0;
	bar.sync 	0;
	ld.global.f32 	%f2, [%rd23+-8];
	mul.f32 	%f3, %f1, %f2;
	atom.global.add.f32 	%f4, [%rd24+-8], %f3;
	@%p2 bra 	$L__BB7_5;
	mov.b32 	%r7, 0;
	st.global.u32 	[%rd24+-4], %r7;
$L__BB7_5:
	setp.ne.s32 	%p3, %r1, 0;
	bar.sync 	0;
	ld.global.f32 	%f5, [%rd23+-4];
	mul.f32 	%f6, %f1, %f5;
	atom.global.add.f32 	%f7, [%rd24+-4], %f6;
	@%p3 bra 	$L__BB7_7;
	mov.b32 	%r8, 0;
	st.global.u32 	[%rd24], %r8;
$L__BB7_7:
	setp.ne.s32 	%p4, %r1, 0;
	bar.sync 	0;
	ld.global.f32 	%f8, [%rd23];
	mul.f32 	%f9, %f1, %f8;
	atom.global.add.f32 	%f10, [%rd24], %f9;
	@%p4 bra 	$L__BB7_9;
	mov.b32 	%r9, 0;
	st.global.u32 	[%rd24+4], %r9;
$L__BB7_9:
	bar.sync 	0;
	ld.global.f32 	%f11, [%rd23+4];
	mul.f32 	%f12, %f1, %f11;
	atom.global.add.f32 	%f13, [%rd24+4], %f12;
	add.s32 	%r10, %r10, 4;
	add.s64 	%rd24, %rd24, 16;
	add.s64 	%rd23, %rd23, 16;
	setp.ne.s32 	%p5, %r10, 300;
	@%p5 bra 	$L__BB7_1;
	ret;

}
	// .globl	_Z7matMul6PfS_S_jjjmmm
.visible .entry _Z7matMul6PfS_S_jjjmmm(
	.param .u64 .ptr .align 1 _Z7matMul6PfS_S_jjjmmm_param_0,
	.param .u64 .ptr .align 1 _Z7matMul6PfS_S_jjjmmm_param_1,
	.param .u64 .ptr .align 1 _Z7matMul6PfS_S_jjjmmm_param_2,
	.param .u32 _Z7matMul6PfS_S_jjjmmm_param_3,
	.param .u32 _Z7matMul6PfS_S_jjjmmm_param_4,
	.param .u32 _Z7matMul6PfS_S_jjjmmm_param_5,
	.param .u64 _Z7matMul6PfS_S_jjjmmm_param_6,
	.param .u64 _Z7matMul6PfS_S_jjjmmm_param_7,
	.param .u64 _Z7matMul6PfS_S_jjjmmm_param_8
)
{
	.reg .pred 	%p<12>;
	.reg .b32 	%r<35>;
	.reg .b32 	%f<106>;
	.reg .b64 	%rd<27>;
	// demoted variable
	.shared .align 4 .b8 _ZZ7matMul6PfS_S_jjjmmmE2As[4096];
	// demoted variable
	.shared .align 4 .b8 _ZZ7matMul6PfS_S_jjjmmmE2Bs[4096];
	ld.param.u64 	%rd9, [_Z7matMul6PfS_S_jjjmmm_param_0];
	ld.param.u64 	%rd10, [_Z7matMul6PfS_S_jjjmmm_param_1];
	ld.param.u64 	%rd11, [_Z7matMul6PfS_S_jjjmmm_param_2];
	ld.param.u32 	%r17, [_Z7matMul6PfS_S_jjjmmm_param_3];
	ld.param.u32 	%r16, [_Z7matMul6PfS_S_jjjmmm_param_4];
	ld.param.u32 	%r18, [_Z7matMul6PfS_S_jjjmmm_param_5];
	ld.param.u64 	%rd12, [_Z7matMul6PfS_S_jjjmmm_param_6];
	ld.param.u64 	%rd13, [_Z7matMul6PfS_S_jjjmmm_param_7];
	ld.param.u64 	%rd15, [_Z7matMul6PfS_S_jjjmmm_param_8];
	cvta.to.global.u64 	%rd16, %rd11;
	mov.u32 	%r20, %ctaid.y;
	mov.u32 	%r21, %ctaid.x;
	mov.u32 	%r33, %tid.y;
	mov.u32 	%r32, %tid.x;
	shl.b32 	%r22, %r21, 5;
	add.s32 	%r23, %r22, %r32;
	shl.b32 	%r24, %r20, 5;
	add.s32 	%r25, %r24, %r33;
	cvt.u64.u32 	%rd1, %r25;
	mad.lo.s64 	%rd2, %rd15, %rd1, %rd16;
	setp.ge.u32 	%p4, %r25, %r17;
	setp.ge.u32 	%p5, %r23, %r18;
	mov.pred 	%p11, -1;
	mov.b64 	%rd25, 0;
	or.pred  	%p6, %p4, %p5;
	@%p6 bra 	$L__BB8_2;
	mul.wide.u32 	%rd17, %r23, 4;
	add.s64 	%rd25, %rd2, %rd17;
	mov.b32 	%r26, 0;
	st.global.u32 	[%rd25], %r26;
	setp.eq.s64 	%p11, %rd11, 0;
$L__BB8_2:
	bar.sync 	0;
	add.s32 	%r4, %r16, 31;
	setp.lt.u32 	%p7, %r4, 32;
	@%p7 bra 	$L__BB8_11;
	shl.b32 	%r27, %r33, 7;
	mov.u32 	%r28, _ZZ7matMul6PfS_S_jjjmmmE2As;
	add.s32 	%r5, %r28, %r27;
	shl.b32 	%r29, %r32, 2;
	add.s32 	%r6, %r5, %r29;
	cvta.to.global.u64 	%rd18, %rd10;
	mul.wide.u32 	%rd19, %r23, 4;
	add.s64 	%rd5, %rd18, %rd19;
	mov.u32 	%r30, _ZZ7matMul6PfS_S_jjjmmmE2Bs;
	add.s32 	%r8, %r30, %r29;
	add.s32 	%r7, %r8, %r27;
	shr.u32 	%r31, %r4, 5;
	neg.s32 	%r34, %r31;
	mul.wide.u32 	%rd20, %r32, 4;
	mad.lo.s64 	%rd21, %rd12, %rd1, %rd20;
	cvta.to.global.u64 	%rd22, %rd9;
	add.s64 	%rd26, %rd22, %rd21;
$L__BB8_4:
	setp.gt.u32 	%p8, %r32, 499;
	mov.f32 	%f104, 0f00000000;
	@%p8 bra 	$L__BB8_6;
	ld.global.f32 	%f104, [%rd26];
$L__BB8_6:
	st.shared.f32 	[%r6], %f104;
	setp.gt.u32 	%p9, %r33, 499;
	mov.f32 	%f105, 0f00000000;
	@%p9 bra 	$L__BB8_8;
	cvt.u64.u32 	%rd23, %r33;
	mad.lo.s64 	%rd24, %rd13, %rd23, %rd5;
	ld.global.f32 	%f105, [%rd24];
$L__BB8_8:
	st.shared.f32 	[%r7], %f105;
	bar.sync 	0;
	@%p11 bra 	$L__BB8_10;
	ld.shared.f32 	%f7, [%r5];
	ld.shared.f32 	%f8, [%r8];
	ld.global.f32 	%f9, [%rd25];
	fma.rn.f32 	%f10, %f7, %f8, %f9;
	ld.shared.f32 	%f11, [%r5+4];
	ld.shared.f32 	%f12, [%r8+128];
	fma.rn.f32 	%f13, %f11, %f12, %f10;
	ld.shared.f32 	%f14, [%r5+8];
	ld.shared.f32 	%f15, [%r8+256];
	fma.rn.f32 	%f16, %f14, %f15, %f13;
	ld.shared.f32 	%f17, [%r5+12];
	ld.shared.f32 	%f18, [%r8+384];
	fma.rn.f32 	%f19, %f17, %f18, %f16;
	ld.shared.f32 	%f20, [%r5+16];
	ld.shared.f32 	%f21, [%r8+512];
	fma.rn.f32 	%f22, %f20, %f21, %f19;
	ld.shared.f32 	%f23, [%r5+20];
	ld.shared.f32 	%f24, [%r8+640];
	fma.rn.f32 	%f25, %f23, %f24, %f22;
	ld.shared.f32 	%f26, [%r5+24];
	ld.shared.f32 	%f27, [%r8+768];
	fma.rn.f32 	%f28, %f26, %f27, %f25;
	ld.shared.f32 	%f29, [%r5+28];
	ld.shared.f32 	%f30, [%r8+896];
	fma.rn.f32 	%f31, %f29, %f30, %f28;
	ld.shared.f32 	%f32, [%r5+32];
	ld.shared.f32 	%f33, [%r8+1024];
	fma.rn.f32 	%f34, %f32, %f33, %f31;
	ld.shared.f32 	%f35, [%r5+36];
	ld.shared.f32 	%f36, [%r8+1152];
	fma.rn.f32 	%f37, %f35, %f36, %f34;
	ld.shared.f32 	%f38, [%r5+40];
	ld.shared.f32 	%f39, [%r8+1280];
	fma.rn.f32 	%f40, %f38, %f39, %f37;
	ld.shared.f32 	%f41, [%r5+44];
	ld.shared.f32 	%f42, [%r8+1408];
	fma.rn.f32 	%f43, %f41, %f42, %f40;
	ld.shared.f32 	%f44, [%r5+48];
	ld.shared.f32 	%f45, [%r8+1536];
	fma.rn.f32 	%f46, %f44, %f45, %f43;
	ld.shared.f32 	%f47, [%r5+52];
	ld.shared.f32 	%f48, [%r8+1664];
	fma.rn.f32 	%f49, %f47, %f48, %f46;
	ld.shared.f32 	%f50, [%r5+56];
	ld.shared.f32 	%f51, [%r8+1792];
	fma.rn.f32 	%f52, %f50, %f51, %f49;
	ld.shared.f32 	%f53, [%r5+60];
	ld.shared.f32 	%f54, [%r8+1920];
	fma.rn.f32 	%f55, %f53, %f54, %f52;
	ld.shared.f32 	%f56, [%r5+64];
	ld.shared.f32 	%f57, [%r8+2048];
	fma.rn.f32 	%f58, %f56, %f57, %f55;
	ld.shared.f32 	%f59, [%r5+68];
	ld.shared.f32 	%f60, [%r8+2176];
	fma.rn.f32 	%f61, %f59, %f60, %f58;
	ld.shared.f32 	%f62, [%r5+72];
	ld.shared.f32 	%f63, [%r8+2304];
	fma.rn.f32 	%f64, %f62, %f63, %f61;
	ld.shared.f32 	%f65, [%r5+76];
	ld.shared.f32 	%f66, [%r8+2432];
	fma.rn.f32 	%f67, %f65, %f66, %f64;
	ld.shared.f32 	%f68, [%r5+80];
	ld.shared.f32 	%f69, [%r8+2560];
	fma.rn.f32 	%f70, %f68, %f69, %f67;
	ld.shared.f32 	%f71, [%r5+84];
	ld.shared.f32 	%f72, [%r8+2688];
	fma.rn.f32 	%f73, %f71, %f72, %f70;
	ld.shared.f32 	%f74, [%r5+88];
	ld.shared.f32 	%f75, [%r8+2816];
	fma.rn.f32 	%f76, %f74, %f75, %f73;
	ld.shared.f32 	%f77, [%r5+92];
	ld.shared.f32 	%f78, [%r8+2944];
	fma.rn.f32 	%f79, %f77, %f78, %f76;
	ld.shared.f32 	%f80, [%r5+96];
	ld.shared.f32 	%f81, [%r8+3072];
	fma.rn.f32 	%f82, %f80, %f81, %f79;
	ld.shared.f32 	%f83, [%r5+100];
	ld.shared.f32 	%f84, [%r8+3200];
	fma.rn.f32 	%f85, %f83, %f84, %f82;
	ld.shared.f32 	%f86, [%r5+104];
	ld.shared.f32 	%f87, [%r8+3328];
	fma.rn.f32 	%f88, %f86, %f87, %f85;
	ld.shared.f32 	%f89, [%r5+108];
	ld.shared.f32 	%f90, [%r8+3456];
	fma.rn.f32 	%f91, %f89, %f90, %f88;
	ld.shared.f32 	%f92, [%r5+112];
	ld.shared.f32 	%f93, [%r8+3584];
	fma.rn.f32 	%f94, %f92, %f93, %f91;
	ld.shared.f32 	%f95, [%r5+116];
	ld.shared.f32 	%f96, [%r8+3712];
	fma.rn.f32 	%f97, %f95, %f96, %f94;
	ld.shared.f32 	%f98, [%r5+120];
	ld.shared.f32 	%f99, [%r8+3840];
	fma.rn.f32 	%f100, %f98, %f99, %f97;
	ld.shared.f32 	%f101, [%r5+124];
	ld.shared.f32 	%f102, [%r8+3968];
	fma.rn.f32 	%f103, %f101, %f102, %f100;
	st.global.f32 	[%rd25], %f103;
$L__BB8_10:
	bar.sync 	0;
	add.s32 	%r34, %r34, 1;
	setp.ne.s32 	%p10, %r34, 0;
	add.s32 	%r33, %r33, 32;
	add.s64 	%rd26, %rd26, 128;
	add.s32 	%r32, %r32, 32;
	@%p10 bra 	$L__BB8_4;
$L__BB8_11:
	ret;

}


// ===== COMPILED SASS (sm_100) =====

	.target	sm_100

	.elftype	@"ET_EXEC"


//--------------------- .note.nv.tkinfo           --------------------------
	.section	.note.nv.tkinfo,"",@"SHT_NOTE"
	.sectionflags	@"SHF_NOTE_NV_TKINFO"
	.tkinfo
        /*0018*/ 	.word	0x00000002
        /*0030*/ 	.string	""
        /*0030*/ 	.string	"ptxas"
        /*0030*/ 	.string	"Cuda compilation tools, release 13.0, V13.0.88"
        /*0030*/ 	.string	"Build cuda_13.0.r13.0/compiler.36424714_0"
        /*0030*/ 	.string	"-arch sm_100 -m 64 "



//--------------------- .note.nv.cuinfo           --------------------------
	.section	.note.nv.cuinfo,"",@"SHT_NOTE"
	.sectionflags	@"SHF_NOTE_NV_CUINFO"
        /*0018*/ 	.short	0x0002
        /*001a*/ 	.short	0x0064
        /*001c*/ 	.short	0x0082
	.zero		2


//--------------------- .nv.info                  --------------------------
	.section	.nv.info,"",@"SHT_CUDA_INFO"
	.align	4


	//----- nvinfo : EIATTR_REGCOUNT
	.align		4
        /*0000*/ 	.byte	0x04, 0x2f
        /*0002*/ 	.short	(.L_1 - .L_0)
	.align		4
.L_0:
        /*0004*/ 	.word	index@(_Z7matMul1PfS_S_jjjmmm)
        /*0008*/ 	.word	0x00000020


	//----- nvinfo : EIATTR_FRAME_SIZE
	.align		4
.L_1:
        /*000c*/ 	.byte	0x04, 0x11
        /*000e*/ 	.short	(.L_3 - .L_2)
	.align		4
.L_2:
        /*0010*/ 	.word	index@(_Z7matMul1PfS_S_jjjmmm)
        /*0014*/ 	.word	0x00000000


	//----- nvinfo : EIATTR_REGCOUNT
	.align		4
.L_3:
        /*0018*/ 	.byte	0x04, 0x2f
        /*001a*/ 	.short	(.L_5 - .L_4)
	.align		4
.L_4:
        /*001c*/ 	.word	index@(_Z8matMul1xPfS_S_jjjmmm)
        /*0020*/ 	.word	0x00000020


	//----- nvinfo : EIATTR_FRAME_SIZE
	.align		4
.L_5:
        /*0024*/ 	.byte	0x04, 0x11
        /*0026*/ 	.short	(.L_7 - .L_6)
	.align		4
.L_6:
        /*0028*/ 	.word	index@(_Z8matMul1xPfS_S_jjjmmm)
        /*002c*/ 	.word	0x00000000


	//----- nvinfo : EIATTR_REGCOUNT
	.align		4
.L_7:
        /*0030*/ 	.byte	0x04, 0x2f
        /*0032*/ 	.short	(.L_9 - .L_8)
	.align		4
.L_8:
        /*0034*/ 	.word	index@(_Z7matMul2PfS_S_jjjmmm)
        /*0038*/ 	.word	0x0000000c


	//----- nvinfo : EIATTR_FRAME_SIZE
	.align		4
.L_9:
        /*003c*/ 	.byte	0x04, 0x11
        /*003e*/ 	.short	(.L_11 - .L_10)
	.align		4
.L_10:
        /*0040*/ 	.word	index@(_Z7matMul2PfS_S_jjjmmm)
        /*0044*/ 	.word	0x00000000


	//----- nvinfo : EIATTR_REGCOUNT
	.align		4
.L_11:
        /*0048*/ 	.byte	0x04, 0x2f
        /*004a*/ 	.short	(.L_13 - .L_12)
	.align		4
.L_12:
        /*004c*/ 	.word	index@(_Z7matMul3PfS_S_jjjmmm)
        /*0050*/ 	.word	0x00000012


	//----- nvinfo : EIATTR_FRAME_SIZE
	.align		4
.L_13:
        /*0054*/ 	.byte	0x04, 0x11
        /*0056*/ 	.short	(.L_15 - .L_14)
	.align		4
.L_14:
        /*0058*/ 	.word	index@(_Z7matMul3PfS_S_jjjmmm)
        /*005c*/ 	.word	0x00000000


	//----- nvinfo : EIATTR_REGCOUNT
	.align		4
.L_15:
        /*0060*/ 	.byte	0x04, 0x2f
        /*0062*/ 	.short	(.L_17 - .L_16)
	.align		4
.L_16:
        /*0064*/ 	.word	index@(_Z7matMul4PfS_S_jjjmmm)
        /*0068*/ 	.word	0x00000019


	//----- nvinfo : EIATTR_FRAME_SIZE
	.align		4
.L_17:
        /*006c*/ 	.byte	0x04, 0x11
        /*006e*/ 	.short	(.L_19 - .L_18)
	.align		4
.L_18:
        /*0070*/ 	.word	index@(_Z7matMul4PfS_S_jjjmmm)
        /*0074*/ 	.word	0x00000000


	//----- nvinfo : EIATTR_REGCOUNT
	.align		4
.L_19:
        /*0078*/ 	.byte	0x04, 0x2f
        /*007a*/ 	.short	(.L_21 - .L_20)
	.align		4
.L_20:
        /*007c*/ 	.word	index@(_Z8matMul4bPfS_S_jjjmmm)
        /*0080*/ 	.word	0x00000016


	//----- nvinfo : EIATTR_FRAME_SIZE
	.align		4
.L_21:
        /*0084*/ 	.byte	0x04, 0x11
        /*0086*/ 	.short	(.L_23 - .L_22)
	.align		4
.L_22:
        /*0088*/ 	.word	index@(_Z8matMul4bPfS_S_jjjmmm)
        /*008c*/ 	.word	0x00000000


	//----- nvinfo : EIATTR_REGCOUNT
	.align		4
.L_23:
        /*0090*/ 	.byte	0x04, 0x2f
        /*0092*/ 	.short	(.L_25 - .L_24)
	.align		4
.L_24:
        /*0094*/ 	.word	index@(_Z7matMul5PfS_S_jjjmmm)
        /*0098*/ 	.word	0x0000000e


	//----- nvinfo : EIATTR_FRAME_SIZE
	.align		4
.L_25:
        /*009c*/ 	.byte	0x04, 0x11
        /*009e*/ 	.short	(.L_27 - .L_26)
	.align		4
.L_26:
        /*00a0*/ 	.word	index@(_Z7matMul5PfS_S_jjjmmm)
        /*00a4*/ 	.word	0x00000000


	//----- nvinfo : EIATTR_REGCOUNT
	.align		4
.L_27:
        /*00a8*/ 	.byte	0x04, 0x2f
        /*00aa*/ 	.short	(.L_29 - .L_28)
	.align		4
.L_28:
        /*00ac*/ 	.word	index@(_Z8matMul5bPfS_S_jjjmmm)
        /*00b0*/ 	.word	0x00000010


	//----- nvinfo : EIATTR_FRAME_SIZE
	.align		4
.L_29:
        /*00b4*/ 	.byte	0x04, 0x11
        /*00b6*/ 	.short	(.L_31 - .L_30)
	.align		4
.L_30:
        /*00b8*/ 	.word	index@(_Z8matMul5bPfS_S_jjjmmm)
        /*00bc*/ 	.word	0x00000000


	//----- nvinfo : EIATTR_REGCOUNT
	.align		4
.L_31:
        /*00c0*/ 	.byte	0x04, 0x2f
        /*00c2*/ 	.short	(.L_33 - .L_32)
	.align		4
.L_32:
        /*00c4*/ 	.word	index@(_Z7matMul6PfS_S_jjjmmm)
        /*00c8*/ 	.word	0x00000020


	//----- nvinfo : EIATTR_FRAME_SIZE
	.align		4
.L_33:
        /*00cc*/ 	.byte	0x04, 0x11
        /*00ce*/ 	.short	(.L_35 - .L_34)
	.align		4
.L_34:
        /*00d0*/ 	.word	index@(_Z7matMul6PfS_S_jjjmmm)
        /*00d4*/ 	.word	0x00000000


	//----- nvinfo : EIATTR_MIN_STACK_SIZE
	.align		4
.L_35:
        /*00d8*/ 	.byte	0x04, 0x12
        /*00da*/ 	.short	(.L_37 - .L_36)
	.align		4
.L_36:
        /*00dc*/ 	.word	index@(_Z7matMul6PfS_S_jjjmmm)
        /*00e0*/ 	.word	0x00000000


	//----- nvinfo : EIATTR_MIN_STACK_SIZE
	.align		4
.L_37:
        /*00e4*/ 	.byte	0x04, 0x12
        /*00e6*/ 	.short	(.L_39 - .L_38)
	.align		4
.L_38:
        /*00e8*/ 	.word	index@(_Z8matMul5bPfS_S_jjjmmm)
        /*00ec*/ 	.word	0x00000000


	//----- nvinfo : EIATTR_MIN_STACK_SIZE
	.align		4
.L_39:
        /*00f0*/ 	.byte	0x04, 0x12
        /*00f2*/ 	.short	(.L_41 - .L_40)
	.align		4
.L_40:
        /*00f4*/ 	.word	index@(_Z7matMul5PfS_S_jjjmmm)
        /*00f8*/ 	.word	0x00000000


	//----- nvinfo : EIATTR_MIN_STACK_SIZE
	.align		4
.L_41:
        /*00fc*/ 	.byte	0x04, 0x12
        /*00fe*/ 	.short	(.L_43 - .L_42)
	.align		4
.L_42:
        /*0100*/ 	.word	index@(_Z8matMul4bPfS_S_jjjmmm)
        /*0104*/ 	.word	0x00000000


	//----- nvinfo : EIATTR_MIN_STACK_SIZE
	.align		4
.L_43:
        /*0108*/ 	.byte	0x04, 0x12
        /*010a*/ 	.short	(.L_45 - .L_44)
	.align		4
.L_44:
        /*010c*/ 	.word	index@(_Z7matMul4PfS_S_jjjmmm)
        /*0110*/ 	.word	0x00000000


	//----- nvinfo : EIATTR_MIN_STACK_SIZE
	.align		4
.L_45:
        /*0114*/ 	.byte	0x04, 0x12
        /*0116*/ 	.short	(.L_47 - .L_46)
	.align		4
.L_46:
        /*0118*/ 	.word	index@(_Z7matMul3PfS_S_jjjmmm)
        /*011c*/ 	.word	0x00000000


	//----- nvinfo : EIATTR_MIN_STACK_SIZE
	.align		4
.L_47:
        /*0120*/ 	.byte	0x04, 0x12
        /*0122*/ 	.short	(.L_49 - .L_48)
	.align		4
.L_48:
        /*0124*/ 	.word	index@(_Z7matMul2PfS_S_jjjmmm)
        /*0128*/ 	.word	0x00000000


	//----- nvinfo : EIATTR_MIN_STACK_SIZE
	.align		4
.L_49:
        /*012c*/ 	.byte	0x04, 0x12
        /*012e*/ 	.short	(.L_51 - .L_50)
	.align		4
.L_50:
        /*0130*/ 	.word	index@(_Z8matMul1xPfS_S_jjjmmm)
        /*0134*/ 	.word	0x00000000


	//----- nvinfo : EIATTR_MIN_STACK_SIZE
	.align		4
.L_51:
        /*0138*/ 	.byte	0x04, 0x12
        /*013a*/ 	.short	(.L_53 - .L_52)
	.align		4
.L_52:
        /*013c*/ 	.word	index@(_Z7matMul1PfS_S_jjjmmm)
        /*0140*/ 	.word	0x00000000
.L_53:


//--------------------- .nv.compat                --------------------------
	.section	.nv.compat,"",@"SHT_CUDA_COMPAT_INFO"
	.align	4
        /*0000*/ 	.byte	0x02, 0x09, 0x00, 0x00, 0x02, 0x02, 0x01, 0x00, 0x02, 0x05, 0x05, 0x00, 0x03, 0x07, 0x01, 0x01
        /*0010*/ 	.byte	0x02, 0x03, 0x00, 0x00, 0x02, 0x06, 0x01, 0x00, 0x04, 0x0b, 0x08, 0x00, 0x09, 0x00, 0x00, 0x00
        /*0020*/ 	.byte	0x00, 0x00, 0x00, 0x00


//--------------------- .nv.info._Z7matMul6PfS_S_jjjmmm --------------------------
	.section	.nv.info._Z7matMul6PfS_S_jjjmmm,"",@"SHT_CUDA_INFO"
	.sectionflags	@""
	.align	4


	//----- nvinfo : EIATTR_CUDA_API_VERSION
	.align		4
        /*0000*/ 	.byte	0x04, 0x37
        /*0002*/ 	.short	(.L_55 - .L_54)
.L_54:
        /*0004*/ 	.word	0x00000082


	//----- nvinfo : EIATTR_KPARAM_INFO
	.align		4
.L_55:
        /*0008*/ 	.byte	0x04, 0x17
        /*000a*/ 	.short	(.L_57 - .L_56)
.L_56:
        /*000c*/ 	.word	0x00000000
        /*0010*/ 	.short	0x0008
        /*0012*/ 	.short	0x0038
        /*0014*/ 	.byte	0x00, 0xf0, 0x21, 0x00


	//----- nvinfo : EIATTR_KPARAM_INFO
	.align		4
.L_57:
        /*0018*/ 	.byte	0x04, 0x17
        /*001a*/ 	.short	(.L_59 - .L_58)
.L_58:
        /*001c*/ 	.word	0x00000000
        /*0020*/ 	.short	0x0007
        /*0022*/ 	.short	0x0030
        /*0024*/ 	.byte	0x00, 0xf0, 0x21, 0x00


	//----- nvinfo : EIATTR_KPARAM_INFO
	.align		4
.L_59:
        /*0028*/ 	.byte	0x04, 0x17
        /*002a*/ 	.short	(.L_61 - .L_60)
.L_60:
        /*002c*/ 	.word	0x00000000
        /*0030*/ 	.short	0x0006
        /*0032*/ 	.short	0x0028
        /*0034*/ 	.byte	0x00, 0xf0, 0x21, 0x00


	//----- nvinfo : EIATTR_KPARAM_INFO
	.align		4
.L_61:
        /*0038*/ 	.byte	0x04, 0x17
        /*003a*/ 	.short	(.L_63 - .L_62)
.L_62:
        /*003c*/ 	.word	0x00000000
        /*0040*/ 	.short	0x0005
        /*0042*/ 	.short	0x0020
        /*0044*/ 	.byte	0x00, 0xf0, 0x11, 0x00


	//----- nvinfo : EIATTR_KPARAM_INFO
	.align		4
.L_63:
        /*0048*/ 	.byte	0x04, 0x17
        /*004a*/ 	.short	(.L_65 - .L_64)
.L_64:
        /*004c*/ 	.word	0x00000000
        /*0050*/ 	.short	0x0004
        /*0052*/ 	.short	0x001c
        /*0054*/ 	.byte	0x00, 0xf0, 0x11, 0x00


	//----- nvinfo : EIATTR_KPARAM_INFO
	.align		4
.L_65:
        /*0058*/ 	.byte	0x04, 0x17
        /*005a*/ 	.short	(.L_67 - .L_66)
.L_66:
        /*005c*/ 	.word	0x00000000
        /*0060*/ 	.short	0x0003
        /*0062*/ 	.short	0x0018
        /*0064*/ 	.byte	0x00, 0xf0, 0x11, 0x00


	//----- nvinfo : EIATTR_KPARAM_INFO
	.align		4
.L_67:
        /*0068*/ 	.byte	0x04, 0x17
        /*006a*/ 	.short	(.L_69 - .L_68)
.L_68:
        /*006c*/ 	.word	0x00000000
        /*0070*/ 	.short	0x0002
        /*0072*/ 	.short	0x0010
        /*0074*/ 	.byte	0x00, 0xf5, 0x21, 0x00


	//----- nvinfo : EIATTR_KPARAM_INFO
	.align		4
.L_69:
        /*0078*/ 	.byte	0x04, 0x17
        /*007a*/ 	.short	(.L_71 - .L_70)
.L_70:
        /*007c*/ 	.word	0x00000000
        /*0080*/ 	.short	0x0001
        /*0082*/ 	.short	0x0008
        /*0084*/ 	.byte	0x00, 0xf5, 0x21, 0x00


	//----- nvinfo : EIATTR_KPARAM_INFO
	.align		4
.L_71:
        /*0088*/ 	.byte	0x04, 0x17
        /*008a*/ 	.short	(.L_73 - .L_72)
.L_72:
        /*008c*/ 	.word	0x00000000
        /*0090*/ 	.short	0x0000
        /*0092*/ 	.short	0x0000
        /*0094*/ 	.byte	0x00, 0xf5, 0x21, 0x00


	//----- nvinfo : EIATTR_SPARSE_MMA_MASK
	.align		4
.L_73:
        /*0098*/ 	.byte	0x03, 0x50
        /*009a*/ 	.short	0x0000


	//----- nvinfo : EIATTR_MAXREG_COUNT
	.align		4
        /*009c*/ 	.byte	0x03, 0x1b
        /*009e*/ 	.short	0x00ff


	//----- nvinfo : EIATTR_NUM_BARRIERS
	.align		4
        /*00a0*/ 	.byte	0x02, 0x4c
        /*00a2*/ 	.byte	0x01
	.zero		1


	//----- nvinfo : EIATTR_MERCURY_ISA_VERSION
	.align		4
        /*00a4*/ 	.byte	0x03, 0x5f
        /*00a6*/ 	.short	0x0101


	//----- nvinfo : EIATTR_VRC_CTA_INIT_COUNT
	.align		4
        /*00a8*/ 	.byte	0x02, 0x4a
	.zero		1
	.zero		1


	//----- nvinfo : EIATTR_EXIT_INSTR_OFFSETS
	.align		4
        /*00ac*/ 	.byte	0x04, 0x1c
        /*00ae*/ 	.short	(.L_75 - .L_74)


	//   ....[0]....
.L_74:
        /*00b0*/ 	.word	0x00000180


	//   ....[1]....
        /*00b4*/ 	.word	0x00000930


	//----- nvinfo : EIATTR_CRS_STACK_SIZE
	.align		4
.L_75:
        /*00b8*/ 	.byte	0x04, 0x1e
        /*00ba*/ 	.short	(.L_77 - .L_76)
.L_76:
        /*00bc*/ 	.word	0x00000000


	//----- nvinfo : EIATTR_CBANK_PARAM_SIZE
	.align		4
.L_77:
        /*00c0*/ 	.byte	0x03, 0x19
        /*00c2*/ 	.short	0x0040


	//----- nvinfo : EIATTR_PARAM_CBANK
	.align		4
        /*00c4*/ 	.byte	0x04, 0x0a
        /*00c6*/ 	.short	(.L_79 - .L_78)
	.align		4
.L_78:
        /*00c8*/ 	.word	index@(.nv.constant0._Z7matMul6PfS_S_jjjmmm)
        /*00cc*/ 	.short	0x0380
        /*00ce*/ 	.short	0x0040


	//----- nvinfo : EIATTR_SW_WAR
	.align		4
.L_79:
        /*00d0*/ 	.byte	0x04, 0x36
        /*00d2*/ 	.short	(.L_81 - .L_80)
.L_80:
        /*00d4*/ 	.word	0x00000008
.L_81:


//--------------------- .nv.info._Z8matMul5bPfS_S_jjjmmm --------------------------
	.section	.nv.info._Z8matMul5bPfS_S_jjjmmm,"",@"SHT_CUDA_INFO"
	.sectionflags	@""
	.align	4


	//----- nvinfo : EIATTR_CUDA_API_VERSION
	.align		4
        /*0000*/ 	.byte	0x04, 0x37
        /*0002*/ 	.short	(.L_83 - .L_82)
.L_82:
        /*0004*/ 	.word	0x00000082


	//----- nvinfo : EIATTR_KPARAM_INFO
	.align		4
.L_83:
        /*0008*/ 	.byte	0x04, 0x17
        /*000a*/ 	.short	(.L_85 - .L_84)
.L_84:
        /*000c*/ 	.word	0x00000000
        /*0010*/ 	.short	0x0008
        /*0012*/ 	.short	0x0038
        /*0014*/ 	.byte	0x00, 0xf0, 0x21, 0x00


	//----- nvinfo : EIATTR_KPARAM_INFO
	.align		4
.L_85:
        /*0018*/ 	.byte	0x04, 0x17
        /*001a*/ 	.short	(.L_87 - .L_86)
.L_86:
        /*001c*/ 	.word	0x00000000
        /*0020*/ 	.short	0x0007
        /*0022*/ 	.short	0x0030
        /*0024*/ 	.byte	0x00, 0xf0, 0x21, 0x00


	//----- nvinfo : EIATTR_KPARAM_INFO
	.align		4
.L_87:
        /*0028*/ 	.byte	0x04, 0x17
        /*002a*/ 	.short	(.L_89 - .L_88)
.L_88:
        /*002c*/ 	.word	0x00000000
        /*0030*/ 	.short	0x0006
        /*0032*/ 	.short	0x0028
        /*0034*/ 	.byte	0x00, 0xf0, 0x21, 0x00


	//----- nvinfo : EIATTR_KPARAM_INFO
	.align		4
.L_89:
        /*0038*/ 	.byte	0x04, 0x17
        /*003a*/ 	.short	(.L_91 - .L_90)
.L_90:
        /*003c*/ 	.word	0x00000000
        /*0040*/ 	.short	0x0005
        /*0042*/ 	.short	0x0020
        /*0044*/ 	.byte	0x00, 0xf0, 0x11, 0x00


	//----- nvinfo : EIATTR_KPARAM_INFO
	.align		4
.L_91:
        /*0048*/ 	.byte	0x04, 0x17
        /*004a*/ 	.short	(.L_93 - .L_92)
.L_92:
        /*004c*/ 	.word	0x00000000
        /*0050*/ 	.short	0x0004
        /*0052*/ 	.short	0x001c
        /*0054*/ 	.byte	0x00, 0xf0, 0x11, 0x00


	//----- nvinfo : EIATTR_KPARAM_INFO
	.align		4
.L_93:
        /*0058*/ 	.byte	0x04, 0x17
        /*005a*/ 	.short	(.L_95 - .L_94)
.L_94:
        /*005c*/ 	.word	0x00000000
        /*0060*/ 	.short	0x0003
        /*0062*/ 	.short	0x0018
        /*0064*/ 	.byte	0x00, 0xf0, 0x11, 0x00


	//----- nvinfo : EIATTR_KPARAM_INFO
	.align		4
.L_95:
        /*0068*/ 	.byte	0x04, 0x17
        /*006a*/ 	.short	(.L_97 - .L_96)
.L_96:
        /*006c*/ 	.word	0x00000000
        /*0070*/ 	.short	0x0002
        /*0072*/ 	.short	0x0010
        /*0074*/ 	.byte	0x00, 0xf5, 0x21, 0x00


	//----- nvinfo : EIATTR_KPARAM_INFO
	.align		4
.L_97:
        /*0078*/ 	.byte	0x04, 0x17
        /*007a*/ 	.short	(.L_99 - .L_98)
.L_98:
        /*007c*/ 	.word	0x00000000
        /*0080*/ 	.short	0x0001
        /*0082*/ 	.short	0x0008
        /*0084*/ 	.byte	0x00, 0xf5, 0x21, 0x00


	//----- nvinfo : EIATTR_KPARAM_INFO
	.align		4
.L_99:
        /*0088*/ 	.byte	0x04, 0x17
        /*008a*/ 	.short	(.L_101 - .L_100)
.L_100:
        /*008c*/ 	.word	0x00000000
        /*0090*/ 	.short	0x0000
        /*0092*/ 	.short	0x0000
        /*0094*/ 	.byte	0x00, 0xf5, 0x21, 0x00


	//----- nvinfo : EIATTR_SPARSE_MMA_MASK
	.align		4
.L_101:
        /*0098*/ 	.byte	0x03, 0x50
        /*009a*/ 	.short	0x0000


	//----- nvinfo : EIATTR_MAXREG_COUNT
	.align		4
        /*009c*/ 	.byte	0x03, 0x1b
        /*009e*/ 	.short	0x00ff


	//----- nvinfo : EIATTR_NUM_BARRIERS
	.align		4
        /*00a0*/ 	.byte	0x02, 0x4c
        /*00a2*/ 	.byte	0x01
	.zero		1


	//----- nvinfo : EIATTR_MERCURY_ISA_VERSION
	.align		4
        /*00a4*/ 	.byte	0x03, 0x5f
        /*00a6*/ 	.short	0x0101


	//----- nvinfo : EIATTR_VRC_CTA_INIT_COUNT
	.align		4
        /*00a8*/ 	.byte	0x02, 0x4a
	.zero		1
	.zero		1


	//----- nvinfo : EIATTR_EXIT_INSTR_OFFSETS
	.align		4
        /*00ac*/ 	.byte	0x04, 0x1c
        /*00ae*/ 	.short	(.L_103 - .L_102)


	//   ....[0]....
.L_102:
        /*00b0*/ 	.word	0x000003a0


	//----- nvinfo : EIATTR_CBANK_PARAM_SIZE
	.align		4
.L_103:
        /*00b4*/ 	.byte	0x03, 0x19
        /*00b6*/ 	.short	0x0040


	//----- nvinfo : EIATTR_PARAM_CBANK
	.align		4
        /*00b8*/ 	.byte	0x04, 0x0a
        /*00ba*/ 	.short	(.L_105 - .L_104)
	.align		4
.L_104:
        /*00bc*/ 	.word	index@(.nv.constant0._Z8matMul5bPfS_S_jjjmmm)
        /*00c0*/ 	.short	0x0380
        /*00c2*/ 	.short	0x0040


	//----- nvinfo : EIATTR_SW_WAR
	.align		4
.L_105:
        /*00c4*/ 	.byte	0x04, 0x36
        /*00c6*/ 	.short	(.L_107 - .L_106)
.L_106:
        /*00c8*/ 	.word	0x00000008
.L_107:


//--------------------- .nv.info._Z7matMul5PfS_S_jjjmmm --------------------------
	.section	.nv.info._Z7matMul5PfS_S_jjjmmm,"",@"SHT_CUDA_INFO"
	.sectionflags	@""
	.align	4


	//----- nvinfo : EIATTR_CUDA_API_VERSION
	.align		4
        /*0000*/ 	.byte	0x04, 0x37
        /*0002*/ 	.short	(.L_109 - .L_108)
.L_108:
        /*0004*/ 	.word	0x00000082


	//----- nvinfo : EIATTR_KPARAM_INFO
	.align		4
.L_109:
        /*0008*/ 	.byte	0x04, 0x17
        /*000a*/ 	.short	(.L_111 - .L_110)
.L_110:
        /*000c*/ 	.word	0x00000000
        /*0010*/ 	.short	0x0008
        /*0012*/ 	.short	0x0038
        /*0014*/ 	.byte	0x00, 0xf0, 0x21, 0x00


	//----- nvinfo : EIATTR_KPARAM_INFO
	.align		4
.L_111:
        /*0018*/ 	.byte	0x04, 0x17
        /*001a*/ 	.short	(.L_113 - .L_112)
.L_112:
        /*001c*/ 	.word	0x00000000
        /*0020*/ 	.short	0x0007
        /*0022*/ 	.short	0x0030
        /*0024*/ 	.byte	0x00, 0xf0, 0x21, 0x00


	//----- nvinfo : EIATTR_KPARAM_INFO
	.align		4
.L_113:
        /*0028*/ 	.byte	0x04, 0x17
        /*002a*/ 	.short	(.L_115 - .L_114)
.L_114:
        /*002c*/ 	.word	0x00000000
        /*0030*/ 	.short	0x0006
        /*0032*/ 	.short	0x0028
        /*0034*/ 	.byte	0x00, 0xf0, 0x21, 0x00


	//----- nvinfo : EIATTR_KPARAM_INFO
	.align		4
.L_115:
        /*0038*/ 	.byte	0x04, 0x17
        /*003a*/ 	.short	(.L_117 - .L_116)
.L_116:
        /*003c*/ 	.word	0x00000000
        /*0040*/ 	.short	0x0005
        /*0042*/ 	.short	0x0020
        /*0044*/ 	.byte	0x00, 0xf0, 0x11, 0x00


	//----- nvinfo : EIATTR_KPARAM_INFO
	.align		4
.L_117:
        /*0048*/ 	.byte	0x04, 0x17
        /*004a*/ 	.short	(.L_119 - .L_118)
.L_118:
        /*004c*/ 	.word	0x00000000
        /*0050*/ 	.short	0x0004
        /*0052*/ 	.short	0x001c
        /*0054*/ 	.byte	0x00, 0xf0, 0x11, 0x00


	//----- nvinfo : EIATTR_KPARAM_INFO
	.align		4
.L_119:
        /*0058*/ 	.byte	0x04, 0x17
        /*005a*/ 	.short	(.L_121 - .L_120)
.L_120:
        /*005c*/ 	.word	0x00000000
        /*0060*/ 	.short	0x0003
        /*0062*/ 	.short	0x0018
        /*0064*/ 	.byte	0x00, 0xf0, 0x11, 0x00


	//----- nvinfo : EIATTR_KPARAM_INFO
	.align		4
.L_121:
        /*0068*/ 	.byte	0x04, 0x17
        /*006a*/ 	.short	(.L_123 - .L_122)
.L_122:
        /*006c*/ 	.word	0x00000000
        /*0070*/ 	.short	0x0002
        /*0072*/ 	.short	0x0010
        /*0074*/ 	.byte	0x00, 0xf5, 0x21, 0x00


	//----- nvinfo : EIATTR_KPARAM_INFO
	.align		4
.L_123:
        /*0078*/ 	.byte	0x04, 0x17
        /*007a*/ 	.short	(.L_125 - .L_124)
.L_124:
        /*007c*/ 	.word	0x00000000
        /*0080*/ 	.short	0x0001
        /*0082*/ 	.short	0x0008
        /*0084*/ 	.byte	0x00, 0xf5, 0x21, 0x00


	//----- nvinfo : EIATTR_KPARAM_INFO
	.align		4
.L_125:
        /*0088*/ 	.byte	0x04, 0x17
        /*008a*/ 	.short	(.L_127 - .L_126)
.L_126:
        /*008c*/ 	.word	0x00000000
        /*0090*/ 	.short	0x0000
        /*0092*/ 	.short	0x0000
        /*0094*/ 	.byte	0x00, 0xf5, 0x21, 0x00


	//----- nvinfo : EIATTR_SPARSE_MMA_MASK
	.align		4
.L_127:
        /*0098*/ 	.byte	0x03, 0x50
        /*009a*/ 	.short	0x0000


	//----- nvinfo : EIATTR_MAXREG_COUNT
	.align		4
        /*009c*/ 	.byte	0x03, 0x1b
        /*009e*/ 	.short	0x00ff


	//----- nvinfo : EIATTR_NUM_BARRIERS
	.align		4
        /*00a0*/ 	.byte	0x02, 0x4c
        /*00a2*/ 	.byte	0x01
	.zero		1


	//----- nvinfo : EIATTR_MERCURY_ISA_VERSION
	.align		4
        /*00a4*/ 	.byte	0x03, 0x5f
        /*00a6*/ 	.short	0x0101


	//----- nvinfo : EIATTR_VRC_CTA_INIT_COUNT
	.align		4
        /*00a8*/ 	.byte	0x02, 0x4a
	.zero		1
	.zero		1


	//----- nvinfo : EIATTR_EXIT_INSTR_OFFSETS
	.align		4
        /*00ac*/ 	.byte	0x04, 0x1c
        /*00ae*/ 	.short	(.L_129 - .L_128)


	//   ....[0]....
.L_128:
        /*00b0*/ 	.word	0x000005f0


	//----- nvinfo : EIATTR_CRS_STACK_SIZE
	.align		4
.L_129:
        /*00b4*/ 	.byte	0x04, 0x1e
        /*00b6*/ 	.short	(.L_131 - .L_130)
.L_130:
        /*00b8*/ 	.word	0x00000000


	//----- nvinfo : EIATTR_CBANK_PARAM_SIZE
	.align		4
.L_131:
        /*00bc*/ 	.byte	0x03, 0x19
        /*00be*/ 	.short	0x0040


	//----- nvinfo : EIATTR_PARAM_CBANK
	.align		4
        /*00c0*/ 	.byte	0x04, 0x0a
        /*00c2*/ 	.short	(.L_133 - .L_132)
	.align		4
.L_132:
        /*00c4*/ 	.word	index@(.nv.constant0._Z7matMul5PfS_S_jjjmmm)
        /*00c8*/ 	.short	0x0380
        /*00ca*/ 	.short	0x0040


	//----- nvinfo : EIATTR_SW_WAR
	.align		4
.L_133:
        /*00cc*/ 	.byte	0x04, 0x36
        /*00ce*/ 	.short	(.L_135 - .L_134)
.L_134:
        /*00d0*/ 	.word	0x00000008
.L_135:


//--------------------- .nv.info._Z8matMul4bPfS_S_jjjmmm --------------------------
	.section	.nv.info._Z8matMul4bPfS_S_jjjmmm,"",@"SHT_CUDA_INFO"
	.sectionflags	@""
	.align	4


	//----- nvinfo : EIATTR_CUDA_API_VERSION
	.align		4
        /*0000*/ 	.byte	0x04, 0x37
        /*0002*/ 	.short	(.L_137 - .L_136)
.L_136:
        /*0004*/ 	.word	0x00000082


	//----- nvinfo : EIATTR_KPARAM_INFO
	.align		4
.L_137:
        /*0008*/ 	.byte	0x04, 0x17
        /*000a*/ 	.short	(.L_139 - .L_138)
.L_138:
        /*000c*/ 	.word	0x00000000
        /*0010*/ 	.short	0x0008
        /*0012*/ 	.short	0x0038
        /*0014*/ 	.byte	0x00, 0xf0, 0x21, 0x00


	//----- nvinfo : EIATTR_KPARAM_INFO
	.align		4
.L_139:
        /*0018*/ 	.byte	0x04, 0x17
        /*001a*/ 	.short	(.L_141 - .L_140)
.L_140:
        /*001c*/ 	.word	0x00000000
        /*0020*/ 	.short	0x0007
        /*0022*/ 	.short	0x0030
        /*0024*/ 	.byte	0x00, 0xf0, 0x21, 0x00


	//----- nvinfo : EIATTR_KPARAM_INFO
	.align		4
.L_141:
        /*0028*/ 	.byte	0x04, 0x17
        /*002a*/ 	.short	(.L_143 - .L_142)
.L_142:
        /*002c*/ 	.word	0x00000000
        /*0030*/ 	.short	0x0006
        /*0032*/ 	.short	0x0028
        /*0034*/ 	.byte	0x00, 0xf0, 0x21, 0x00


	//----- nvinfo : EIATTR_KPARAM_INFO
	.align		4
.L_143:
        /*0038*/ 	.byte	0x04, 0x17
        /*003a*/ 	.short	(.L_145 - .L_144)
.L_144:
        /*003c*/ 	.word	0x00000000
        /*0040*/ 	.short	0x0005
        /*0042*/ 	.short	0x0020
        /*0044*/ 	.byte	0x00, 0xf0, 0x11, 0x00


	//----- nvinfo : EIATTR_KPARAM_INFO
	.align		4
.L_145:
        /*0048*/ 	.byte	0x04, 0x17
        /*004a*/ 	.short	(.L_147 - .L_146)
.L_146:
        /*004c*/ 	.word	0x00000000
        /*0050*/ 	.short	0x0004
        /*0052*/ 	.short	0x001c
        /*0054*/ 	.byte	0x00, 0xf0, 0x11, 0x00


	//----- nvinfo : EIATTR_KPARAM_INFO
	.align		4
.L_147:
        /*0058*/ 	.byte	0x04, 0x17
        /*005a*/ 	.short	(.L_149 - .L_148)
.L_148:
        /*005c*/ 	.word	0x00000000
        /*0060*/ 	.short	0x0003
        /*0062*/ 	.short	0x0018
        /*0064*/ 	.byte	0x00, 0xf0, 0x11, 0x00


	//----- nvinfo : EIATTR_KPARAM_INFO
	.align		4
.L_149:
        /*0068*/ 	.byte	0x04, 0x17
        /*006a*/ 	.short	(.L_151 - .L_150)
.L_150:
        /*006c*/ 	.word	0x00000000
        /*0070*/ 	.short	0x0002
        /*0072*/ 	.short	0x0010
        /*0074*/ 	.byte	0x00, 0xf5, 0x21, 0x00


	//----- nvinfo : EIATTR_KPARAM_INFO
	.align		4
.L_151:
        /*0078*/ 	.byte	0x04, 0x17
        /*007a*/ 	.short	(.L_153 - .L_152)
.L_152:
        /*007c*/ 	.word	0x00000000
        /*0080*/ 	.short	0x0001
        /*0082*/ 	.short	0x0008
        /*0084*/ 	.byte	0x00, 0xf5, 0x21, 0x00


	//----- nvinfo : EIATTR_KPARAM_INFO
	.align		4
.L_153:
        /*0088*/ 	.byte	0x04, 0x17
        /*008a*/ 	.short	(.L_155 - .L_154)
.L_154:
        /*008c*/ 	.word	0x00000000
        /*0090*/ 	.short	0x0000
        /*0092*/ 	.short	0x0000
        /*0094*/ 	.byte	0x00, 0xf5, 0x21, 0x00


	//----- nvinfo : EIATTR_SPARSE_MMA_MASK
	.align		4
.L_155:
        /*0098*/ 	.byte	0x03, 0x50
        /*009a*/ 	.short	0x0000


	//----- nvinfo : EIATTR_MAXREG_COUNT
	.align		4
        /*009c*/ 	.byte	0x03, 0x1b
        /*009e*/ 	.short	0x00ff


	//----- nvinfo : EIATTR_NUM_BARRIERS
	.align		4
        /*00a0*/ 	.byte	0x02, 0x4c
        /*00a2*/ 	.byte	0x01
	.zero		1


	//----- nvinfo : EIATTR_MERCURY_ISA_VERSION
	.align		4
        /*00a4*/ 	.byte	0x03, 0x5f
        /*00a6*/ 	.short	0x0101


	//----- nvinfo : EIATTR_VRC_CTA_INIT_COUNT
	.align		4
        /*00a8*/ 	.byte	0x02, 0x4a
	.zero		1
	.zero		1


	//----- nvinfo : EIATTR_EXIT_INSTR_OFFSETS
	.align		4
        /*00ac*/ 	.byte	0x04, 0x1c
        /*00ae*/ 	.short	(.L_157 - .L_156)


	//   ....[0]....
.L_156:
        /*00b0*/ 	.word	0x00009040


	//----- nvinfo : EIATTR_CBANK_PARAM_SIZE
	.align		4
.L_157:
        /*00b4*/ 	.byte	0x03, 0x19
        /*00b6*/ 	.short	0x0040


	//----- nvinfo : EIATTR_PARAM_CBANK
	.align		4
        /*00b8*/ 	.byte	0x04, 0x0a
        /*00ba*/ 	.short	(.L_159 - .L_158)
	.align		4
.L_158:
        /*00bc*/ 	.word	index@(.nv.constant0._Z8matMul4bPfS_S_jjjmmm)
        /*00c0*/ 	.short	0x0380
        /*00c2*/ 	.short	0x0040


	//----- nvinfo : EIATTR_SW_WAR
	.align		4
.L_159:
        /*00c4*/ 	.byte	0x04, 0x36
        /*00c6*/ 	.short	(.L_161 - .L_160)
.L_160:
        /*00c8*/ 	.word	0x00000008
.L_161:


//--------------------- .nv.info._Z7matMul4PfS_S_jjjmmm --------------------------
	.section	.nv.info._Z7matMul4PfS_S_jjjmmm,"",@"SHT_CUDA_INFO"
	.sectionflags	@""
	.align	4


	//----- nvinfo : EIATTR_CUDA_API_VERSION
	.align		4
        /*0000*/ 	.byte	0x04, 0x37
        /*0002*/ 	.short	(.L_163 - .L_162)
.L_162:
        /*0004*/ 	.word	0x00000082


	//----- nvinfo : EIATTR_KPARAM_INFO
	.align		4
.L_163:
        /*0008*/ 	.byte	0x04, 0x17
        /*000a*/ 	.short	(.L_165 - .L_164)
.L_164:
        /*000c*/ 	.word	0x00000000
        /*0010*/ 	.short	0x0008
        /*0012*/ 	.short	0x0038
        /*0014*/ 	.byte	0x00, 0xf0, 0x21, 0x00


	//----- nvinfo : EIATTR_KPARAM_INFO
	.align		4
.L_165:
        /*0018*/ 	.byte	0x04, 0x17
        /*001a*/ 	.short	(.L_167 - .L_166)
.L_166:
        /*001c*/ 	.word	0x00000000
        /*0020*/ 	.short	0x0007
        /*0022*/ 	.short	0x0030
        /*0024*/ 	.byte	0x00, 0xf0, 0x21, 0x00


	//----- nvinfo : EIATTR_KPARAM_INFO
	.align		4
.L_167:
        /*0028*/ 	.byte	0x04, 0x17
        /*002a*/ 	.short	(.L_169 - .L_168)
.L_168:
        /*002c*/ 	.word	0x00000000
        /*0030*/ 	.short	0x0006
        /*0032*/ 	.short	0x0028
        /*0034*/ 	.byte	0x00, 0xf0, 0x21, 0x00


	//----- nvinfo : EIATTR_KPARAM_INFO
	.align		4
.L_169:
        /*0038*/ 	.byte	0x04, 0x17
        /*003a*/ 	.short	(.L_171 - .L_170)
.L_170:
        /*003c*/ 	.word	0x00000000
        /*0040*/ 	.short	0x0005
        /*0042*/ 	.short	0x0020
        /*0044*/ 	.byte	0x00, 0xf0, 0x11, 0x00


	//----- nvinfo : EIATTR_KPARAM_INFO
	.align		4
.L_171:
        /*0048*/ 	.byte	0x04, 0x17
        /*004a*/ 	.short	(.L_173 - .L_172)
.L_172:
        /*004c*/ 	.word	0x00000000
        /*0050*/ 	.short	0x0004
        /*0052*/ 	.short	0x001c
        /*0054*/ 	.byte	0x00, 0xf0, 0x11, 0x00


	//----- nvinfo : EIATTR_KPARAM_INFO
	.align		4
.L_173:
        /*0058*/ 	.byte	0x04, 0x17
        /*005a*/ 	.short	(.L_175 - .L_174)
.L_174:
        /*005c*/ 	.word	0x00000000
        /*0060*/ 	.short	0x0003
        /*0062*/ 	.short	0x0018
        /*0064*/ 	.byte	0x00, 0xf0, 0x11, 0x00


	//----- nvinfo : EIATTR_KPARAM_INFO
	.align		4
.L_175:
        /*0068*/ 	.byte	0x04, 0x17
        /*006a*/ 	.short	(.L_177 - .L_176)
.L_176:
        /*006c*/ 	.word	0x00000000
        /*0070*/ 	.short	0x0002
        /*0072*/ 	.short	0x0010
        /*0074*/ 	.byte	0x00, 0xf5, 0x21, 0x00


	//----- nvinfo : EIATTR_KPARAM_INFO
	.align		4
.L_177:
        /*0078*/ 	.byte	0x04, 0x17
        /*007a*/ 	.short	(.L_179 - .L_178)
.L_178:
        /*007c*/ 	.word	0x00000000
        /*0080*/ 	.short	0x0001
        /*0082*/ 	.short	0x0008
        /*0084*/ 	.byte	0x00, 0xf5, 0x21, 0x00


	//----- nvinfo : EIATTR_KPARAM_INFO
	.align		4
.L_179:
        /*0088*/ 	.byte	0x04, 0x17
        /*008a*/ 	.short	(.L_181 - .L_180)
.L_180:
        /*008c*/ 	.word	0x00000000
        /*0090*/ 	.short	0x0000
        /*0092*/ 	.short	0x0000
        /*0094*/ 	.byte	0x00, 0xf5, 0x21, 0x00


	//----- nvinfo : EIATTR_SPARSE_MMA_MASK
	.align		4
.L_181:
        /*0098*/ 	.byte	0x03, 0x50
        /*009a*/ 	.short	0x0000


	//----- nvinfo : EIATTR_MAXREG_COUNT
	.align		4
        /*009c*/ 	.byte	0x03, 0x1b
        /*009e*/ 	.short	0x00ff


	//----- nvinfo : EIATTR_NUM_BARRIERS
	.align		4
        /*00a0*/ 	.byte	0x02, 0x4c
        /*00a2*/ 	.byte	0x01
	.zero		1


	//----- nvinfo : EIATTR_MERCURY_ISA_VERSION
	.align		4
        /*00a4*/ 	.byte	0x03, 0x5f
        /*00a6*/ 	.short	0x0101


	//----- nvinfo : EIATTR_VRC_CTA_INIT_COUNT
	.align		4
        /*00a8*/ 	.byte	0x02, 0x4a
	.zero		1
	.zero		1


	//----- nvinfo : EIATTR_EXIT_INSTR_OFFSETS
	.align		4
        /*00ac*/ 	.byte	0x04, 0x1c
        /*00ae*/ 	.short	(.L_183 - .L_182)


	//   ....[0]....
.L_182:
        /*00b0*/ 	.word	0x00000c60


	//----- nvinfo : EIATTR_CRS_STACK_SIZE
	.align		4
.L_183:
        /*00b4*/ 	.byte	0x04, 0x1e
        /*00b6*/ 	.short	(.L_185 - .L_184)
.L_184:
        /*00b8*/ 	.word	0x00000000


	//----- nvinfo : EIATTR_CBANK_PARAM_SIZE
	.align		4
.L_185:
        /*00bc*/ 	.byte	0x03, 0x19
        /*00be*/ 	.short	0x0040


	//----- nvinfo : EIATTR_PARAM_CBANK
	.align		4
        /*00c0*/ 	.byte	0x04, 0x0a
        /*00c2*/ 	.short	(.L_187 - .L_186)
	.align		4
.L_186:
        /*00c4*/ 	.word	index@(.nv.constant0._Z7matMul4PfS_S_jjjmmm)
        /*00c8*/ 	.short	0x0380
        /*00ca*/ 	.short	0x0040


	//----- nvinfo : EIATTR_SW_WAR
	.align		4
.L_187:
        /*00cc*/ 	.byte	0x04, 0x36
        /*00ce*/ 	.short	(.L_189 - .L_188)
.L_188:
        /*00d0*/ 	.word	0x00000008
.L_189:


//--------------------- .nv.info._Z7matMul3PfS_S_jjjmmm --------------------------
	.section	.nv.info._Z7matMul3PfS_S_jjjmmm,"",@"SHT_CUDA_INFO"
	.sectionflags	@""
	.align	4


	//----- nvinfo : EIATTR_CUDA_API_VERSION
	.align		4
        /*0000*/ 	.byte	0x04, 0x37
        /*0002*/ 	.short	(.L_191 - .L_190)
.L_190:
        /*0004*/ 	.word	0x00000082


	//----- nvinfo : EIATTR_KPARAM_INFO
	.align		4
.L_191:
        /*0008*/ 	.byte	0x04, 0x17
        /*000a*/ 	.short	(.L_193 - .L_192)
.L_192:
        /*000c*/ 	.word	0x00000000
        /*0010*/ 	.short	0x0008
        /*0012*/ 	.short	0x0038
        /*0014*/ 	.byte	0x00, 0xf0, 0x21, 0x00


	//----- nvinfo : EIATTR_KPARAM_INFO
	.align		4
.L_193:
        /*0018*/ 	.byte	0x04, 0x17
        /*001a*/ 	.short	(.L_195 - .L_194)
.L_194:
        /*001c*/ 	.word	0x00000000
        /*0020*/ 	.short	0x0007
        /*0022*/ 	.short	0x0030
        /*0024*/ 	.byte	0x00, 0xf0, 0x21, 0x00


	//----- nvinfo : EIATTR_KPARAM_INFO
	.align		4
.L_195:
        /*0028*/ 	.byte	0x04, 0x17
        /*002a*/ 	.short	(.L_197 - .L_196)
.L_196:
        /*002c*/ 	.word	0x00000000
        /*0030*/ 	.short	0x0006
        /*0032*/ 	.short	0x0028
        /*0034*/ 	.byte	0x00, 0xf0, 0x21, 0x00


	//----- nvinfo : EIATTR_KPARAM_INFO
	.align		4
.L_197:
        /*0038*/ 	.byte	0x04, 0x17
        /*003a*/ 	.short	(.L_199 - .L_198)
.L_198:
        /*003c*/ 	.word	0x00000000
        /*0040*/ 	.short	0x0005
        /*0042*/ 	.short	0x0020
        /*0044*/ 	.byte	0x00, 0xf0, 0x11, 0x00


	//----- nvinfo : EIATTR_KPARAM_INFO
	.align		4
.L_199:
        /*0048*/ 	.byte	0x04, 0x17
        /*004a*/ 	.short	(.L_201 - .L_200)
.L_200:
        /*004c*/ 	.word	0x00000000
        /*0050*/ 	.short	0x0004
        /*0052*/ 	.short	0x001c
        /*0054*/ 	.byte	0x00, 0xf0, 0x11, 0x00


	//----- nvinfo : EIATTR_KPARAM_INFO
	.align		4
.L_201:
        /*0058*/ 	.byte	0x04, 0x17
        /*005a*/ 	.short	(.L_203 - .L_202)
.L_202:
        /*005c*/ 	.word	0x00000000
        /*0060*/ 	.short	0x0003
        /*0062*/ 	.short	0x0018
        /*0064*/ 	.byte	0x00, 0xf0, 0x11, 0x00


	//----- nvinfo : EIATTR_KPARAM_INFO
	.align		4
.L_203:
        /*0068*/ 	.byte	0x04, 0x17
        /*006a*/ 	.short	(.L_205 - .L_204)
.L_204:
        /*006c*/ 	.word	0x00000000
        /*0070*/ 	.short	0x0002
        /*0072*/ 	.short	0x0010
        /*0074*/ 	.byte	0x00, 0xf5, 0x21, 0x00


	//----- nvinfo : EIATTR_KPARAM_INFO
	.align		4
.L_205:
        /*0078*/ 	.byte	0x04, 0x17
        /*007a*/ 	.short	(.L_207 - .L_206)
.L_206:
        /*007c*/ 	.word	0x00000000
        /*0080*/ 	.short	0x0001
        /*0082*/ 	.short	0x0008
        /*0084*/ 	.byte	0x00, 0xf5, 0x21, 0x00


	//----- nvinfo : EIATTR_KPARAM_INFO
	.align		4
.L_207:
        /*0088*/ 	.byte	0x04, 0x17
        /*008a*/ 	.short	(.L_209 - .L_208)
.L_208:
        /*008c*/ 	.word	0x00000000
        /*0090*/ 	.short	0x0000
        /*0092*/ 	.short	0x0000
        /*0094*/ 	.byte	0x00, 0xf5, 0x21, 0x00


	//----- nvinfo : EIATTR_SPARSE_MMA_MASK
	.align		4
.L_209:
        /*0098*/ 	.byte	0x03, 0x50
        /*009a*/ 	.short	0x0000


	//----- nvinfo : EIATTR_MAXREG_COUNT
	.align		4
        /*009c*/ 	.byte	0x03, 0x1b
        /*009e*/ 	.short	0x00ff


	//----- nvinfo : EIATTR_NUM_BARRIERS
	.align		4
        /*00a0*/ 	.byte	0x02, 0x4c
        /*00a2*/ 	.byte	0x01
	.zero		1


	//----- nvinfo : EIATTR_MERCURY_ISA_VERSION
	.align		4
        /*00a4*/ 	.byte	0x03, 0x5f
        /*00a6*/ 	.short	0x0101


	//----- nvinfo : EIATTR_VRC_CTA_INIT_COUNT
	.align		4
        /*00a8*/ 	.byte	0x02, 0x4a
	.zero		1
	.zero		1


	//----- nvinfo : EIATTR_EXIT_INSTR_OFFSETS
	.align		4
        /*00ac*/ 	.byte	0x04, 0x1c
        /*00ae*/ 	.short	(.L_211 - .L_210)


	//   ....[0]....
.L_210:
        /*00b0*/ 	.word	0x000001d0


	//----- nvinfo : EIATTR_CBANK_PARAM_SIZE
	.align		4
.L_211:
        /*00b4*/ 	.byte	0x03, 0x19
        /*00b6*/ 	.short	0x0040


	//----- nvinfo : EIATTR_PARAM_CBANK
	.align		4
        /*00b8*/ 	.byte	0x04, 0x0a
        /*00ba*/ 	.short	(.L_213 - .L_212)
	.align		4
.L_212:
        /*00bc*/ 	.word	index@(.nv.constant0._Z7matMul3PfS_S_jjjmmm)
        /*00c0*/ 	.short	0x0380
        /*00c2*/ 	.short	0x0040


	//----- nvinfo : EIATTR_SW_WAR
	.align		4
.L_213:
        /*00c4*/ 	.byte	0x04, 0x36
        /*00c6*/ 	.short	(.L_215 - .L_214)
.L_214:
        /*00c8*/ 	.word	0x00000008
.L_215:


//--------------------- .nv.info._Z7matMul2PfS_S_jjjmmm --------------------------
	.section	.nv.info._Z7matMul2PfS_S_jjjmmm,"",@"SHT_CUDA_INFO"
	.sectionflags	@""
	.align	4


	//----- nvinfo : EIATTR_CUDA_API_VERSION
	.align		4
        /*0000*/ 	.byte	0x04, 0x37
        /*0002*/ 	.short	(.L_217 - .L_216)
.L_216:
        /*0004*/ 	.word	0x00000082


	//----- nvinfo : EIATTR_KPARAM_INFO
	.align		4
.L_217:
        /*0008*/ 	.byte	0x04, 0x17
        /*000a*/ 	.short	(.L_219 - .L_218)
.L_218:
        /*000c*/ 	.word	0x00000000
        /*0010*/ 	.short	0x0008
        /*0012*/ 	.short	0x0038
        /*0014*/ 	.byte	0x00, 0xf0, 0x21, 0x00


	//----- nvinfo : EIATTR_KPARAM_INFO
	.align		4
.L_219:
        /*0018*/ 	.byte	0x04, 0x17
        /*001a*/ 	.short	(.L_221 - .L_220)
.L_220:
        /*001c*/ 	.word	0x00000000
        /*0020*/ 	.short	0x0007
        /*0022*/ 	.short	0x0030
        /*0024*/ 	.byte	0x00, 0xf0, 0x21, 0x00


	//----- nvinfo : EIATTR_KPARAM_INFO
	.align		4
.L_221:
        /*0028*/ 	.byte	0x04, 0x17
        /*002a*/ 	.short	(.L_223 - .L_222)
.L_222:
        /*002c*/ 	.word	0x00000000
        /*0030*/ 	.short	0x0006
        /*0032*/ 	.short	0x0028
        /*0034*/ 	.byte	0x00, 0xf0, 0x21, 0x00


	//----- nvinfo : EIATTR_KPARAM_INFO
	.align		4
.L_223:
        /*0038*/ 	.byte	0x04, 0x17
        /*003a*/ 	.short	(.L_225 - .L_224)
.L_224:
        /*003c*/ 	.word	0x00000000
        /*0040*/ 	.short	0x0005
        /*0042*/ 	.short	0x0020
        /*0044*/ 	.byte	0x00, 0xf0, 0x11, 0x00


	//----- nvinfo : EIATTR_KPARAM_INFO
	.align		4
.L_225:
        /*0048*/ 	.byte	0x04, 0x17
        /*004a*/ 	.short	(.L_227 - .L_226)
.L_226:
        /*004c*/ 	.word	0x00000000
        /*0050*/ 	.short	0x0004
        /*0052*/ 	.short	0x001c
        /*0054*/ 	.byte	0x00, 0xf0, 0x11, 0x00


	//----- nvinfo : EIATTR_KPARAM_INFO
	.align		4
.L_227:
        /*0058*/ 	.byte	0x04, 0x17
        /*005a*/ 	.short	(.L_229 - .L_228)
.L_228:
        /*005c*/ 	.word	0x00000000
        /*0060*/ 	.short	0x0003
        /*0062*/ 	.short	0x0018
        /*0064*/ 	.byte	0x00, 0xf0, 0x11, 0x00


	//----- nvinfo : EIATTR_KPARAM_INFO
	.align		4
.L_229:
        /*0068*/ 	.byte	0x04, 0x17
        /*006a*/ 	.short	(.L_231 - .L_230)
.L_230:
        /*006c*/ 	.word	0x00000000
        /*0070*/ 	.short	0x0002
        /*0072*/ 	.short	0x0010
        /*0074*/ 	.byte	0x00, 0xf5, 0x21, 0x00


	//----- nvinfo : EIATTR_KPARAM_INFO
	.align		4
.L_231:
        /*0078*/ 	.byte	0x04, 0x17
        /*007a*/ 	.short	(.L_233 - .L_232)
.L_232:
        /*007c*/ 	.word	0x00000000
        /*0080*/ 	.short	0x0001
        /*0082*/ 	.short	0x0008
        /*0084*/ 	.byte	0x00, 0xf5, 0x21, 0x00


	//----- nvinfo : EIATTR_KPARAM_INFO
	.align		4
.L_233:
        /*0088*/ 	.byte	0x04, 0x17
        /*008a*/ 	.short	(.L_235 - .L_234)
.L_234:
        /*008c*/ 	.word	0x00000000
        /*0090*/ 	.short	0x0000
        /*0092*/ 	.short	0x0000
        /*0094*/ 	.byte	0x00, 0xf5, 0x21, 0x00


	//----- nvinfo : EIATTR_SPARSE_MMA_MASK
	.align		4
.L_235:
        /*0098*/ 	.byte	0x03, 0x50
        /*009a*/ 	.short	0x0000


	//----- nvinfo : EIATTR_MAXREG_COUNT
	.align		4
        /*009c*/ 	.byte	0x03, 0x1b
        /*009e*/ 	.short	0x00ff


	//----- nvinfo : EIATTR_NUM_BARRIERS
	.align		4
        /*00a0*/ 	.byte	0x02, 0x4c
        /*00a2*/ 	.byte	0x01
	.zero		1


	//----- nvinfo : EIATTR_MERCURY_ISA_VERSION
	.align		4
        /*00a4*/ 	.byte	0x03, 0x5f
        /*00a6*/ 	.short	0x0101


	//----- nvinfo : EIATTR_VRC_CTA_INIT_COUNT
	.align		4
        /*00a8*/ 	.byte	0x02, 0x4a
	.zero		1
	.zero		1


	//----- nvinfo : EIATTR_EXIT_INSTR_OFFSETS
	.align		4
        /*00ac*/ 	.byte	0x04, 0x1c
        /*00ae*/ 	.short	(.L_237 - .L_236)


	//   ....[0]....
.L_236:
        /*00b0*/ 	.word	0x00000200


	//   ....[1]....
        /*00b4*/ 	.word	0x00000280


	//----- nvinfo : EIATTR_CRS_STACK_SIZE
	.align		4
.L_237:
        /*00b8*/ 	.byte	0x04, 0x1e
        /*00ba*/ 	.short	(.L_239 - .L_238)
.L_238:
        /*00bc*/ 	.word	0x00000000


	//----- nvinfo : EIATTR_CBANK_PARAM_SIZE
	.align		4
.L_239:
        /*00c0*/ 	.byte	0x03, 0x19
        /*00c2*/ 	.short	0x0040


	//----- nvinfo : EIATTR_PARAM_CBANK
	.align		4
        /*00c4*/ 	.byte	0x04, 0x0a
        /*00c6*/ 	.short	(.L_241 - .L_240)
	.align		4
.L_240:
        /*00c8*/ 	.word	index@(.nv.constant0._Z7matMul2PfS_S_jjjmmm)
        /*00cc*/ 	.short	0x0380
        /*00ce*/ 	.short	0x0040


	//----- nvinfo : EIATTR_SW_WAR
	.align		4
.L_241:
        /*00d0*/ 	.byte	0x04, 0x36
        /*00d2*/ 	.short	(.L_243 - .L_242)
.L_242:
        /*00d4*/ 	.word	0x00000008
.L_243:


//--------------------- .nv.info._Z8matMul1xPfS_S_jjjmmm --------------------------
	.section	.nv.info._Z8matMul1xPfS_S_jjjmmm,"",@"SHT_CUDA_INFO"
	.sectionflags	@""
	.align	4


	//----- nvinfo : EIATTR_CUDA_API_VERSION
	.align		4
        /*0000*/ 	.byte	0x04, 0x37
        /*0002*/ 	.short	(.L_245 - .L_244)
.L_244:
        /*0004*/ 	.word	0x00000082


	//----- nvinfo : EIATTR_KPARAM_INFO
	.align		4
.L_245:
        /*0008*/ 	.byte	0x04, 0x17
        /*000a*/ 	.short	(.L_247 - .L_246)
.L_246:
        /*000c*/ 	.word	0x00000000
        /*0010*/ 	.short	0x0008
        /*0012*/ 	.short	0x0038
        /*0014*/ 	.byte	0x00, 0xf0, 0x21, 0x00


	//----- nvinfo : EIATTR_KPARAM_INFO
	.align		4
.L_247:
        /*0018*/ 	.byte	0x04, 0x17
        /*001a*/ 	.short	(.L_249 - .L_248)
.L_248:
        /*001c*/ 	.word	0x00000000
        /*0020*/ 	.short	0x0007
        /*0022*/ 	.short	0x0030
        /*0024*/ 	.byte	0x00, 0xf0, 0x21, 0x00


	//----- nvinfo : EIATTR_KPARAM_INFO
	.align		4
.L_249:
        /*0028*/ 	.byte	0x04, 0x17
        /*002a*/ 	.short	(.L_251 - .L_250)
.L_250:
        /*002c*/ 	.word	0x00000000
        /*0030*/ 	.short	0x0006
        /*0032*/ 	.short	0x0028
        /*0034*/ 	.byte	0x00, 0xf0, 0x21, 0x00


	//----- nvinfo : EIATTR_KPARAM_INFO
	.align		4
.L_251:
        /*0038*/ 	.byte	0x04, 0x17
        /*003a*/ 	.short	(.L_253 - .L_252)
.L_252:
        /*003c*/ 	.word	0x00000000
        /*0040*/ 	.short	0x0005
        /*0042*/ 	.short	0x0020
        /*0044*/ 	.byte	0x00, 0xf0, 0x11, 0x00


	//----- nvinfo : EIATTR_KPARAM_INFO
	.align		4
.L_253:
        /*0048*/ 	.byte	0x04, 0x17
        /*004a*/ 	.short	(.L_255 - .L_254)
.L_254:
        /*004c*/ 	.word	0x00000000
        /*0050*/ 	.short	0x0004
        /*0052*/ 	.short	0x001c
        /*0054*/ 	.byte	0x00, 0xf0, 0x11, 0x00


	//----- nvinfo : EIATTR_KPARAM_INFO
	.align		4
.L_255:
        /*0058*/ 	.byte	0x04, 0x17
        /*005a*/ 	.short	(.L_257 - .L_256)
.L_256:
        /*005c*/ 	.word	0x00000000
        /*0060*/ 	.short	0x0003
        /*0062*/ 	.short	0x0018
        /*0064*/ 	.byte	0x00, 0xf0, 0x11, 0x00


	//----- nvinfo : EIATTR_KPARAM_INFO
	.align		4
.L_257:
        /*0068*/ 	.byte	0x04, 0x17
        /*006a*/ 	.short	(.L_259 - .L_258)
.L_258:
        /*006c*/ 	.word	0x00000000
        /*0070*/ 	.short	0x0002
        /*0072*/ 	.short	0x0010
        /*0074*/ 	.byte	0x00, 0xf5, 0x21, 0x00


	//----- nvinfo : EIATTR_KPARAM_INFO
	.align		4
.L_259:
        /*0078*/ 	.byte	0x04, 0x17
        /*007a*/ 	.short	(.L_261 - .L_260)
.L_260:
        /*007c*/ 	.word	0x00000000
        /*0080*/ 	.short	0x0001
        /*0082*/ 	.short	0x0008
        /*0084*/ 	.byte	0x00, 0xf5, 0x21, 0x00


	//----- nvinfo : EIATTR_KPARAM_INFO
	.align		4
.L_261:
        /*0088*/ 	.byte	0x04, 0x17
        /*008a*/ 	.short	(.L_263 - .L_262)
.L_262:
        /*008c*/ 	.word	0x00000000
        /*0090*/ 	.short	0x0000
        /*0092*/ 	.short	0x0000
        /*0094*/ 	.byte	0x00, 0xf5, 0x21, 0x00


	//----- nvinfo : EIATTR_SPARSE_MMA_MASK
	.align		4
.L_263:
        /*0098*/ 	.byte	0x03, 0x50
        /*009a*/ 	.short	0x0000


	//----- nvinfo : EIATTR_MAXREG_COUNT
	.align		4
        /*009c*/ 	.byte	0x03, 0x1b
        /*009e*/ 	.short	0x00ff


	//----- nvinfo : EIATTR_MERCURY_ISA_VERSION
	.align		4
        /*00a0*/ 	.byte	0x03, 0x5f
        /*00a2*/ 	.short	0x0101


	//----- nvinfo : EIATTR_VRC_CTA_INIT_COUNT
	.align		4
        /*00a4*/ 	.byte	0x02, 0x4a
	.zero		1
	.zero		1


	//----- nvinfo : EIATTR_EXIT_INSTR_OFFSETS
	.align		4
        /*00a8*/ 	.byte	0x04, 0x1c
        /*00aa*/ 	.short	(.L_265 - .L_264)


	//   ....[0]....
.L_264:
        /*00ac*/ 	.word	0x000000d0


	//   ....[1]....
        /*00b0*/ 	.word	0x00000e00


	//----- nvinfo : EIATTR_CBANK_PARAM_SIZE
	.align		4
.L_265:
        /*00b4*/ 	.byte	0x03, 0x19
        /*00b6*/ 	.short	0x0040


	//----- nvinfo : EIATTR_PARAM_CBANK
	.align		4
        /*00b8*/ 	.byte	0x04, 0x0a
        /*00ba*/ 	.short	(.L_267 - .L_266)
	.align		4
.L_266:
        /*00bc*/ 	.word	index@(.nv.constant0._Z8matMul1xPfS_S_jjjmmm)
        /*00c0*/ 	.short	0x0380
        /*00c2*/ 	.short	0x0040


	//----- nvinfo : EIATTR_SW_WAR
	.align		4
.L_267:
        /*00c4*/ 	.byte	0x04, 0x36
        /*00c6*/ 	.short	(.L_269 - .L_268)
.L_268:
        /*00c8*/ 	.word	0x00000008
.L_269:


//--------------------- .nv.info._Z7matMul1PfS_S_jjjmmm --------------------------
	.section	.nv.info._Z7matMul1PfS_S_jjjmmm,"",@"SHT_CUDA_INFO"
	.sectionflags	@""
	.align	4


	//----- nvinfo : EIATTR_CUDA_API_VERSION
	.align		4
        /*0000*/ 	.byte	0x04, 0x37
        /*0002*/ 	.short	(.L_271 - .L_270)
.L_270:
        /*0004*/ 	.word	0x00000082


	//----- nvinfo : EIATTR_KPARAM_INFO
	.align		4
.L_271:
        /*0008*/ 	.byte	0x04, 0x17
        /*000a*/ 	.short	(.L_273 - .L_272)
.L_272:
        /*000c*/ 	.word	0x00000000
        /*0010*/ 	.short	0x0008
        /*0012*/ 	.short	0x0038
        /*0014*/ 	.byte	0x00, 0xf0, 0x21, 0x00


	//----- nvinfo : EIATTR_KPARAM_INFO
	.align		4
.L_273:
        /*0018*/ 	.byte	0x04, 0x17
        /*001a*/ 	.short	(.L_275 - .L_274)
.L_274:
        /*001c*/ 	.word	0x00000000
        /*0020*/ 	.short	0x0007
        /*0022*/ 	.short	0x0030
        /*0024*/ 	.byte	0x00, 0xf0, 0x21, 0x00


	//----- nvinfo : EIATTR_KPARAM_INFO
	.align		4
.L_275:
        /*0028*/ 	.byte	0x04, 0x17
        /*002a*/ 	.short	(.L_277 - .L_276)
.L_276:
        /*002c*/ 	.word	0x00000000
        /*0030*/ 	.short	0x0006
        /*0032*/ 	.short	0x0028
        /*0034*/ 	.byte	0x00, 0xf0, 0x21, 0x00


	//----- nvinfo : EIATTR_KPARAM_INFO
	.align		4
.L_277:
        /*0038*/ 	.byte	0x04, 0x17
        /*003a*/ 	.short	(.L_279 - .L_278)
.L_278:
        /*003c*/ 	.word	0x00000000
        /*0040*/ 	.short	0x0005
        /*0042*/ 	.short	0x0020
        /*0044*/ 	.byte	0x00, 0xf0, 0x11, 0x00


	//----- nvinfo : EIATTR_KPARAM_INFO
	.align		4
.L_279:
        /*0048*/ 	.byte	0x04, 0x17
        /*004a*/ 	.short	(.L_281 - .L_280)
.L_280:
        /*004c*/ 	.word	0x00000000
        /*0050*/ 	.short	0x0004
        /*0052*/ 	.short	0x001c
        /*0054*/ 	.byte	0x00, 0xf0, 0x11, 0x00


	//----- nvinfo : EIATTR_KPARAM_INFO
	.align		4
.L_281:
        /*0058*/ 	.byte	0x04, 0x17
        /*005a*/ 	.short	(.L_283 - .L_282)
.L_282:
        /*005c*/ 	.word	0x00000000
        /*0060*/ 	.short	0x0003
        /*0062*/ 	.short	0x0018
        /*0064*/ 	.byte	0x00, 0xf0, 0x11, 0x00


	//----- nvinfo : EIATTR_KPARAM_INFO
	.align		4
.L_283:
        /*0068*/ 	.byte	0x04, 0x17
        /*006a*/ 	.short	(.L_285 - .L_284)
.L_284:
        /*006c*/ 	.word	0x00000000
        /*0070*/ 	.short	0x0002
        /*0072*/ 	.short	0x0010
        /*0074*/ 	.byte	0x00, 0xf5, 0x21, 0x00


	//----- nvinfo : EIATTR_KPARAM_INFO
	.align		4
.L_285:
        /*0078*/ 	.byte	0x04, 0x17
        /*007a*/ 	.short	(.L_287 - .L_286)
.L_286:
        /*007c*/ 	.word	0x00000000
        /*0080*/ 	.short	0x0001
        /*0082*/ 	.short	0x0008
        /*0084*/ 	.byte	0x00, 0xf5, 0x21, 0x00


	//----- nvinfo : EIATTR_KPARAM_INFO
	.align		4
.L_287:
        /*0088*/ 	.byte	0x04, 0x17
        /*008a*/ 	.short	(.L_289 - .L_288)
.L_288:
        /*008c*/ 	.word	0x00000000
        /*0090*/ 	.short	0x0000
        /*0092*/ 	.short	0x0000
        /*0094*/ 	.byte	0x00, 0xf5, 0x21, 0x00


	//----- nvinfo : EIATTR_SPARSE_MMA_MASK
	.align		4
.L_289:
        /*0098*/ 	.byte	0x03, 0x50
        /*009a*/ 	.short	0x0000


	//----- nvinfo : EIATTR_MAXREG_COUNT
	.align		4
        /*009c*/ 	.byte	0x03, 0x1b
        /*009e*/ 	.short	0x00ff


	//----- nvinfo : EIATTR_MERCURY_ISA_VERSION
	.align		4
        /*00a0*/ 	.byte	0x03, 0x5f
        /*00a2*/ 	.short	0x0101


	//----- nvinfo : EIATTR_VRC_CTA_INIT_COUNT
	.align		4
        /*00a4*/ 	.byte	0x02, 0x4a
	.zero		1
	.zero		1


	//----- nvinfo : EIATTR_EXIT_INSTR_OFFSETS
	.align		4
        /*00a8*/ 	.byte	0x04, 0x1c
        /*00aa*/ 	.short	(.L_291 - .L_290)


	//   ....[0]....
.L_290:
        /*00ac*/ 	.word	0x000000d0


	//   ....[1]....
        /*00b0*/ 	.word	0x00000ff0


	//----- nvinfo : EIATTR_CBANK_PARAM_SIZE
	.align		4
.L_291:
        /*00b4*/ 	.byte	0x03, 0x19
        /*00b6*/ 	.short	0x0040


	//----- nvinfo : EIATTR_PARAM_CBANK
	.align		4
        /*00b8*/ 	.byte	0x04, 0x0a
        /*00ba*/ 	.short	(.L_293 - .L_292)
	.align		4
.L_292:
        /*00bc*/ 	.word	index@(.nv.constant0._Z7matMul1PfS_S_jjjmmm)
        /*00c0*/ 	.short	0x0380
        /*00c2*/ 	.short	0x0040


	//----- nvinfo : EIATTR_SW_WAR
	.align		4
.L_293:
        /*00c4*/ 	.byte	0x04, 0x36
        /*00c6*/ 	.short	(.L_295 - .L_294)
.L_294:
        /*00c8*/ 	.word	0x00000008
.L_295:


//--------------------- .nv.callgraph             --------------------------
	.section	.nv.callgraph,"",@"SHT_CUDA_CALLGRAPH"
	.align	4
	.sectionentsize	8
	.align		4
        /*0000*/ 	.word	0x00000000
	.align		4
        /*0004*/ 	.word	0xffffffff
	.align		4
        /*0008*/ 	.word	0x00000000
	.align		4
        /*000c*/ 	.word	0xfffffffe
	.align		4
        /*0010*/ 	.word	0x00000000
	.align		4
        /*0014*/ 	.word	0xfffffffd
	.align		4
        /*0018*/ 	.word	0x00000000
	.align		4
        /*001c*/ 	.word	0xfffffffc


//--------------------- .text._Z7matMul6PfS_S_jjjmmm --------------------------
	.section	.text._Z7matMul6PfS_S_jjjmmm,"ax",@progbits
	.align	128
        .global         _Z7matMul6PfS_S_jjjmmm
        .type           _Z7matMul6PfS_S_jjjmmm,@function
        .size           _Z7matMul6PfS_S_jjjmmm,(.L_x_53 - _Z7matMul6PfS_S_jjjmmm)
        .other          _Z7matMul6PfS_S_jjjmmm,@"STO_CUDA_ENTRY STV_DEFAULT"
_Z7matMul6PfS_S_jjjmmm:
.text._Z7matMul6PfS_S_jjjmmm:
[----:B------:R-:W-:Y:S01]  /*0000*/  LDC R1, c[0x0][0x37c] ;  /* 0x0000df00ff017b82 */ /* 0x000fe20000000800 */
[----:B------:R-:W0:Y:S01]  /*0010*/  S2R R5, SR_CTAID.X ;  /* 0x0000000000057919 */ /* 0x000e220000002500 */
[----:B------:R-:W1:Y:S06]  /*0020*/  LDCU UR6, c[0x0][0x3a0] ;  /* 0x00007400ff0677ac */ /* 0x000e6c0008000800 */
[----:B------:R-:W2:Y:S01]  /*0030*/  LDC.64 R2, c[0x0][0x390] ;  /* 0x0000e400ff027b82 */ /* 0x000ea20000000a00 */
[----:B------:R-:W-:Y:S01]  /*0040*/  CS2R R22, SRZ ;  /* 0x0000000000167805 */ /* 0x000fe2000001ff00 */
[----:B------:R-:W0:Y:S01]  /*0050*/  S2R R17, SR_TID.X ;  /* 0x0000000000117919 */ /* 0x000e220000002100 */
[----:B------:R-:W3:Y:S01]  /*0060*/  LDCU UR7, c[0x0][0x398] ;  /* 0x00007300ff0777ac */ /* 0x000ee20008000800 */
[----:B------:R-:W4:Y:S01]  /*0070*/  S2R R7, SR_CTAID.Y ;  /* 0x0000000000077919 */ /* 0x000f220000002600 */
[----:B------:R-:W2:Y:S03]  /*0080*/  LDCU.64 UR4, c[0x0][0x3b8] ;  /* 0x00007700ff0477ac */ /* 0x000ea60008000a00 */
[----:B------:R-:W5:Y:S01]  /*0090*/  LDC R0, c[0x0][0x39c] ;  /* 0x0000e700ff007b82 */ /* 0x000f620000000800 */
[----:B------:R-:W4:Y:S01]  /*00a0*/  S2R R19, SR_TID.Y ;  /* 0x0000000000137919 */ /* 0x000f220000002200 */
[----:B------:R-:W2:Y:S01]  /*00b0*/  LDCU.64 UR8, c[0x0][0x358] ;  /* 0x00006b00ff0877ac */ /* 0x000ea20008000a00 */
[----:B-----5:R-:W-:-:S02]  /*00c0*/  IADD3 R0, PT, PT, R0, 0x1f, RZ ;  /* 0x0000001f00007810 */ /* 0x020fc40007ffe0ff */
[----:B0-----:R-:W-:Y:S02]  /*00d0*/  LEA R5, R5, R17, 0x5 ;  /* 0x0000001105057211 */ /* 0x001fe400078e28ff */
[----:B------:R-:W-:Y:S02]  /*00e0*/  ISETP.GE.U32.AND P0, PT, R0, 0x20, PT ;  /* 0x000000200000780c */ /* 0x000fe40003f06070 */
[----:B-1----:R-:W-:Y:S02]  /*00f0*/  ISETP.GE.U32.AND P1, PT, R5, UR6, PT ;  /* 0x0000000605007c0c */ /* 0x002fe4000bf26070 */
[----:B----4-:R-:W-:-:S04]  /*0100*/  LEA R7, R7, R19, 0x5 ;  /* 0x0000001307077211 */ /* 0x010fc800078e28ff */
[C---:B---3--:R-:W-:Y:S01]  /*0110*/  ISETP.GE.U32.OR P1, PT, R7.reuse, UR7, P1 ;  /* 0x0000000707007c0c */ /* 0x048fe20008f26470 */
[----:B--2---:R-:W-:-:S04]  /*0120*/  IMAD.WIDE.U32 R2, R7, UR4, R2 ;  /* 0x0000000407027c25 */ /* 0x004fc8000f8e0002 */
[----:B------:R-:W-:-:S08]  /*0130*/  IMAD R3, R7, UR5, R3 ;  /* 0x0000000507037c24 */ /* 0x000fd0000f8e0203 */
[----:B------:R-:W-:Y:S01]  /*0140*/  @!P1 IMAD.WIDE.U32 R22, R5, 0x4, R2 ;  /* 0x0000000405169825 */ /* 0x000fe200078e0002 */
[----:B------:R-:W0:Y:S04]  /*0150*/  @!P1 LDC.64 R8, c[0x0][0x390] ;  /* 0x0000e400ff089b82 */ /* 0x000e280000000a00 */
[----:B------:R1:W-:Y:S04]  /*0160*/  @!P1 STG.E desc[UR8][R22.64], RZ ;  /* 0x000000ff16009986 */ /* 0x0003e8000c101908 */
[----:B------:R-:W-:Y:S06]  /*0170*/  BAR.SYNC.DEFER_BLOCKING 0x0 ;  /* 0x0000000000007b1d */ /* 0x000fec0000010000 */
[----:B------:R-:W-:Y:S05]  /*0180*/  @!P0 EXIT ;  /* 0x000000000000894d */ /* 0x000fea0003800000 */
[----:B------:R-:W2:Y:S01]  /*0190*/  LDCU.64 UR4, c[0x0][0x3a8] ;  /* 0x00007500ff0477ac */ /* 0x000ea20008000a00 */
[----:B------:R-:W3:Y:S01]  /*01a0*/  S2UR UR6, SR_CgaCtaId ;  /* 0x00000000000679c3 */ /* 0x000ee20000008800 */
[----:B------:R-:W-:Y:S01]  /*01b0*/  IMAD.WIDE.U32 R2, R17, 0x4, RZ ;  /* 0x0000000411027825 */ /* 0x000fe200078e00ff */
[----:B0-----:R-:W-:Y:S01]  /*01c0*/  @!P1 ISETP.NE.U32.AND P2, PT, R8, RZ, PT ;  /* 0x000000ff0800920c */ /* 0x001fe20003f45070 */
[----:B------:R-:W0:Y:S01]  /*01d0*/  LDCU.64 UR10, c[0x0][0x380] ;  /* 0x00007000ff0a77ac */ /* 0x000e220008000a00 */
[----:B------:R-:W-:Y:S02]  /*01e0*/  PLOP3.LUT P0, PT, PT, PT, PT, 0x80, 0x8 ;  /* 0x000000000008781c */ /* 0x000fe40003f0f070 */
[----:B------:R-:W-:Y:S02]  /*01f0*/  @!P1 ISETP.NE.AND.EX P2, PT, R9, RZ, PT, P2 ;  /* 0x000000ff0900920c */ /* 0x000fe40003f45320 */
[----:B------:R-:W4:Y:S02]  /*0200*/  LDC.64 R20, c[0x0][0x388] ;  /* 0x0000e200ff147b82 */ /* 0x000f240000000a00 */
[----:B------:R-:W-:Y:S01]  /*0210*/  @!P1 PLOP3.LUT P0, PT, P2, PT, PT, 0x8, 0x80 ;  /* 0x000000000080981c */ /* 0x000fe2000170e170 */
[----:B--2---:R-:W-:Y:S01]  /*0220*/  IMAD.WIDE.U32 R2, R7, UR4, R2 ;  /* 0x0000000407027c25 */ /* 0x004fe2000f8e0002 */
[----:B------:R-:W-:-:S03]  /*0230*/  UMOV UR4, 0x400 ;  /* 0x0000040000047882 */ /* 0x000fc60000000000 */
[----:B------:R-:W-:Y:S01]  /*0240*/  IMAD R3, R7, UR5, R3 ;  /* 0x0000000507037c24 */ /* 0x000fe2000f8e0203 */
[----:B------:R-:W-:Y:S01]  /*0250*/  UIADD3 UR5, UPT, UPT, UR4, 0x1000, URZ ;  /* 0x0000100004057890 */ /* 0x000fe2000fffe0ff */
[----:B0-----:R-:W-:Y:S01]  /*0260*/  IADD3 R6, P3, PT, R2, UR10, RZ ;  /* 0x0000000a02067c10 */ /* 0x001fe2000ff7e0ff */
[----:B---3--:R-:W-:Y:S01]  /*0270*/  ULEA UR4, UR6, UR4, 0x18 ;  /* 0x0000000406047291 */ /* 0x008fe2000f8ec0ff */
[----:B------:R-:W-:Y:S01]  /*0280*/  SHF.R.U32.HI R7, RZ, 0x5, R0 ;  /* 0x00000005ff077819 */ /* 0x000fe20000011600 */
[----:B------:R-:W-:-:S03]  /*0290*/  ULEA UR5, UR6, UR5, 0x18 ;  /* 0x0000000506057291 */ /* 0x000fc6000f8ec0ff */
[----:B------:R-:W-:Y:S02]  /*02a0*/  IADD3 R7, PT, PT, -R7, RZ, RZ ;  /* 0x000000ff07077210 */ /* 0x000fe40007ffe1ff */
[----:B------:R-:W-:Y:S01]  /*02b0*/  LEA R0, R19, UR4, 0x7 ;  /* 0x0000000413007c11 */ /* 0x000fe2000f8e38ff */
[----:B----4-:R-:W-:Y:S01]  /*02c0*/  IMAD.WIDE.U32 R20, R5, 0x4, R20 ;  /* 0x0000000405147825 */ /* 0x010fe200078e0014 */
[----:B------:R-:W-:Y:S02]  /*02d0*/  LEA R2, R17, UR5, 0x2 ;  /* 0x0000000511027c11 */ /* 0x000fe4000f8e10ff */
[----:B------:R-:W-:Y:S02]  /*02e0*/  IADD3.X R5, PT, PT, R3, UR11, RZ, P3, !PT ;  /* 0x0000000b03057c10 */ /* 0x000fe40009ffe4ff */
[----:B------:R-:W-:Y:S02]  /*02f0*/  LEA R3, R17, R0, 0x2 ;  /* 0x0000000011037211 */ /* 0x000fe400078e10ff */
[----:B------:R-:W-:-:S07]  /*0300*/  LEA R4, R19, R2, 0x7 ;  /* 0x0000000213047211 */ /* 0x000fce00078e38ff */
.L_x_2:
[----:B------:R-:W-:Y:S02]  /*0310*/  ISETP.GT.U32.AND P2, PT, R19, 0x1f3, PT ;  /* 0x000001f31300780c */ /* 0x000fe40003f44070 */
[----:B0-----:R-:W-:Y:S02]  /*0320*/  CS2R R12, SRZ ;  /* 0x00000000000c7805 */ /* 0x001fe4000001ff00 */
[----:B------:R-:W-:-:S09]  /*0330*/  ISETP.GT.U32.AND P1, PT, R17, 0x1f3, PT ;  /* 0x000001f31100780c */ /* 0x000fd20003f24070 */
[----:B------:R-:W0:Y:S02]  /*0340*/  @!P2 LDC.64 R8, c[0x0][0x3b0] ;  /* 0x0000ec00ff08ab82 */ /* 0x000e240000000a00 */
[C---:B0-2---:R-:W-:Y:S02]  /*0350*/  @!P2 IMAD.WIDE.U32 R10, R19.reuse, R8, R20 ;  /* 0x00000008130aa225 */ /* 0x045fe400078e0014 */
[----:B------:R-:W-:Y:S02]  /*0360*/  @!P1 MOV R8, R6 ;  /* 0x0000000600089202 */ /* 0x000fe40000000f00 */
[----:B------:R-:W-:Y:S01]  /*0370*/  @!P2 IMAD R11, R19, R9, R11 ;  /* 0x00000009130ba224 */ /* 0x000fe200078e020b */
[----:B------:R-:W-:-:S04]  /*0380*/  @!P1 MOV R9, R5 ;  /* 0x0000000500099202 */ /* 0x000fc80000000f00 */
[----:B------:R-:W2:Y:S04]  /*0390*/  @!P2 LDG.E R13, desc[UR8][R10.64] ;  /* 0x000000080a0da981 */ /* 0x000ea8000c1e1900 */
[----:B------:R-:W3:Y:S01]  /*03a0*/  @!P1 LDG.E R12, desc[UR8][R8.64] ;  /* 0x00000008080c9981 */ /* 0x000ee2000c1e1900 */
[----:B------:R-:W-:Y:S03]  /*03b0*/  BSSY.RECONVERGENT B0, `(.L_x_0) ;  /* 0x000004f000007945 */ /* 0x000fe60003800200 */
[----:B---3--:R0:W-:Y:S04]  /*03c0*/  STS [R3], R12 ;  /* 0x0000000c03007388 */ /* 0x0081e80000000800 */
[----:B--2---:R0:W-:Y:S01]  /*03d0*/  STS [R4], R13 ;  /* 0x0000000d04007388 */ /* 0x0041e20000000800 */
[----:B------:R-:W-:Y:S06]  /*03e0*/  BAR.SYNC.DEFER_BLOCKING 0x0 ;  /* 0x0000000000007b1d */ /* 0x000fec0000010000 */
[----:B------:R-:W-:Y:S05]  /*03f0*/  @P0 BRA `(.L_x_1) ;  /* 0x0000000400280947 */ /* 0x000fea0003800000 */
[----:B------:R-:W2:Y:S04]  /*0400*/  LDG.E R11, desc[UR8][R22.64] ;  /* 0x00000008160b7981 */ /* 0x000ea8000c1e1900 */
[----:B------:R-:W-:Y:S04]  /*0410*/  LDS R9, [R2] ;  /* 0x0000000002097984 */ /* 0x000fe80000000800 */
[----:B0-----:R-:W2:Y:S04]  /*0420*/  LDS.128 R12, [R0] ;  /* 0x00000000000c7984 */ /* 0x001ea80000000c00 */
[----:B------:R-:W0:Y:S04]  /*0430*/  LDS R29, [R2+0x80] ;  /* 0x00008000021d7984 */ /* 0x000e280000000800 */
[----:B------:R-:W3:Y:S04]  /*0440*/  LDS R25, [R2+0x100] ;  /* 0x0001000002197984 */ /* 0x000ee80000000800 */
[----:B------:R-:W4:Y:S04]  /*0450*/  LDS R18, [R2+0x180] ;  /* 0x0001800002127984 */ /* 0x000f280000000800 */
[----:B------:R-:W-:Y:S04]  /*0460*/  LDS R27, [R2+0x200] ;  /* 0x00020000021b7984 */ /* 0x000fe80000000800 */
[----:B------:R-:W-:Y:S04]  /*0470*/  LDS R16, [R2+0x280] ;  /* 0x0002800002107984 */ /* 0x000fe80000000800 */
[----:B------:R-:W-:Y:S01]  /*0480*/  LDS R24, [R2+0xb80] ;  /* 0x000b800002187984 */ /* 0x000fe20000000800 */
[----:B--2---:R-:W-:-:S03]  /*0490*/  FFMA R12, R12, R9, R11 ;  /* 0x000000090c0c7223 */ /* 0x004fc6000000000b */
[----:B------:R-:W2:Y:S01]  /*04a0*/  LDS.128 R8, [R0+0x10] ;  /* 0x0000100000087984 */ /* 0x000ea20000000c00 */
[----:B0-----:R-:W-:-:S04]  /*04b0*/  FFMA R12, R29, R13, R12 ;  /* 0x0000000d1d0c7223 */ /* 0x001fc8000000000c */
[----:B---3--:R-:W-:Y:S02]  /*04c0*/  FFMA R13, R25, R14, R12 ;  /* 0x0000000e190d7223 */ /* 0x008fe4000000000c */
[----:B------:R-:W0:Y:S02]  /*04d0*/  LDS R25, [R2+0x300] ;  /* 0x0003000002197984 */ /* 0x000e240000000800 */
[----:B----4-:R-:W-:Y:S02]  /*04e0*/  FFMA R13, R18, R15, R13 ;  /* 0x0000000f120d7223 */ /* 0x010fe4000000000d */
[----:B------:R-:W3:Y:S02]  /*04f0*/  LDS R18, [R2+0x380] ;  /* 0x0003800002127984 */ /* 0x000ee40000000800 */
[----:B--2---:R-:W-:Y:S02]  /*0500*/  FFMA R29, R8, R27, R13 ;  /* 0x0000001b081d7223 */ /* 0x004fe4000000000d */
[----:B------:R-:W-:Y:S02]  /*0510*/  LDS R27, [R2+0x400] ;  /* 0x00040000021b7984 */ /* 0x000fe40000000800 */
[----:B------:R-:W-:-:S02]  /*0520*/  FFMA R8, R16, R9, R29 ;  /* 0x0000000910087223 */ /* 0x000fc4000000001d */
[----:B------:R-:W2:Y:S02]  /*0530*/  LDS.128 R12, [R0+0x20] ;  /* 0x00002000000c7984 */ /* 0x000ea40000000c00 */
[----:B0-----:R-:W-:Y:S02]  /*0540*/  FFMA R9, R25, R10, R8 ;  /* 0x0000000a19097223 */ /* 0x001fe40000000008 */
[----:B------:R-:W0:Y:S02]  /*0550*/  LDS R16, [R2+0x480] ;  /* 0x0004800002107984 */ /* 0x000e240000000800 */
[----:B---3--:R-:W-:Y:S02]  /*0560*/  FFMA R9, R18, R11, R9 ;  /* 0x0000000b12097223 */ /* 0x008fe40000000009 */
[----:B------:R-:W3:Y:S04]  /*0570*/  LDS R25, [R2+0x500] ;  /* 0x0005000002197984 */ /* 0x000ee80000000800 */
[----:B------:R-:W4:Y:S01]  /*0580*/  LDS R18, [R2+0x580] ;  /* 0x0005800002127984 */ /* 0x000f220000000800 */
[----:B--2---:R-:W-:-:S03]  /*0590*/  FFMA R29, R12, R27, R9 ;  /* 0x0000001b0c1d7223 */ /* 0x004fc60000000009 */
[----:B------:R-:W-:Y:S01]  /*05a0*/  LDS R27, [R2+0x600] ;  /* 0x00060000021b7984 */ /* 0x000fe20000000800 */
[----:B0-----:R-:W-:-:S03]  /*05b0*/  FFMA R12, R16, R13, R29 ;  /* 0x0000000d100c7223 */ /* 0x001fc6000000001d */
[----:B------:R-:W0:Y:S01]  /*05c0*/  LDS.128 R8, [R0+0x30] ;  /* 0x0000300000087984 */ /* 0x000e220000000c00 */
[----:B---3--:R-:W-:-:S03]  /*05d0*/  FFMA R13, R25, R14, R12 ;  /* 0x0000000e190d7223 */ /* 0x008fc6000000000c */
[----:B------:R-:W2:Y:S01]  /*05e0*/  LDS R16, [R2+0x680] ;  /* 0x0006800002107984 */ /* 0x000ea20000000800 */
[----:B----4-:R-:W-:-:S03]  /*05f0*/  FFMA R13, R18, R15, R13 ;  /* 0x0000000f120d7223 */ /* 0x010fc6000000000d */
[----:B------:R-:W3:Y:S04]  /*0600*/  LDS R25, [R2+0x700] ;  /* 0x0007000002197984 */ /* 0x000ee80000000800 */
[----:B------:R-:W4:Y:S01]  /*0610*/  LDS R18, [R2+0x780] ;  /* 0x0007800002127984 */ /* 0x000f220000000800 */
[----:B0-----:R-:W-:-:S03]  /*0620*/  FFMA R29, R8, R27, R13 ;  /* 0x0000001b081d7223 */ /* 0x001fc6000000000d */
[----:B------:R-:W-:Y:S01]  /*0630*/  LDS R27, [R2+0x800] ;  /* 0x00080000021b7984 */ /* 0x000fe20000000800 */
[----:B--2---:R-:W-:-:S03]  /*0640*/  FFMA R8, R16, R9, R29 ;  /* 0x0000000910087223 */ /* 0x004fc6000000001d */
        /* <DEDUP_REMOVED lines=14> */
[----:B------:R-:W-:Y:S01]  /*0730*/  LDS R18, [R2+0xc80] ;  /* 0x000c800002127984 */ /* 0x000fe20000000800 */
[----:B0-----:R-:W-:-:S03]  /*0740*/  FFMA R29, R8, R27, R13 ;  /* 0x0000001b081d7223 */ /* 0x001fc6000000000d */
[----:B------:R-:W-:Y:S01]  /*0750*/  LDS R27, [R2+0xc00] ;  /* 0x000c0000021b7984 */ /* 0x000fe20000000800 */
[----:B--2---:R-:W-:-:S03]  /*0760*/  FFMA R16, R16, R9, R29 ;  /* 0x0000000910107223 */ /* 0x004fc6000000001d */
[----:B------:R-:W0:Y:S01]  /*0770*/  LDS.128 R12, [R0+0x60] ;  /* 0x00006000000c7984 */ /* 0x000e220000000c00 */
[----:B---3--:R-:W-:-:S03]  /*0780*/  FFMA R9, R25, R10, R16 ;  /* 0x0000000a19097223 */ /* 0x008fc60000000010 */
[----:B------:R-:W2:Y:S01]  /*0790*/  LDS R25, [R2+0xd00] ;  /* 0x000d000002197984 */ /* 0x000ea20000000800 */
[----:B------:R-:W-:-:S03]  /*07a0*/  FFMA R9, R24, R11, R9 ;  /* 0x0000000b18097223 */ /* 0x000fc60000000009 */
[----:B------:R-:W3:Y:S01]  /*07b0*/  LDS R16, [R2+0xd80] ;  /* 0x000d800002107984 */ /* 0x000ee20000000800 */
[----:B0-----:R-:W-:-:S03]  /*07c0*/  FFMA R29, R12, R27, R9 ;  /* 0x0000001b0c1d7223 */ /* 0x001fc60000000009 */
[----:B------:R-:W-:Y:S01]  /*07d0*/  LDS R27, [R2+0xe00] ;  /* 0x000e0000021b7984 */ /* 0x000fe20000000800 */
[----:B------:R-:W-:-:S03]  /*07e0*/  FFMA R18, R18, R13, R29 ;  /* 0x0000000d12127223 */ /* 0x000fc6000000001d */
[----:B------:R-:W0:Y:S01]  /*07f0*/  LDS.128 R8, [R0+0x70] ;  /* 0x0000700000087984 */ /* 0x000e220000000c00 */
[----:B--2---:R-:W-:-:S03]  /*0800*/  FFMA R25, R25, R14, R18 ;  /* 0x0000000e19197223 */ /* 0x004fc60000000012 */
[----:B------:R-:W2:Y:S01]  /*0810*/  LDS R29, [R2+0xe80] ;  /* 0x000e8000021d7984 */ /* 0x000ea20000000800 */
[----:B---3--:R-:W-:-:S03]  /*0820*/  FFMA R15, R16, R15, R25 ;  /* 0x0000000f100f7223 */ /* 0x008fc60000000019 */
[----:B------:R-:W3:Y:S04]  /*0830*/  LDS R13, [R2+0xf00] ;  /* 0x000f0000020d7984 */ /* 0x000ee80000000800 */
[----:B------:R-:W4:Y:S01]  /*0840*/  LDS R12, [R2+0xf80] ;  /* 0x000f8000020c7984 */ /* 0x000f220000000800 */
[----:B0-----:R-:W-:-:S04]  /*0850*/  FFMA R8, R8, R27, R15 ;  /* 0x0000001b08087223 */ /* 0x001fc8000000000f */
[----:B--2---:R-:W-:-:S04]  /*0860*/  FFMA R8, R29, R9, R8 ;  /* 0x000000091d087223 */ /* 0x004fc80000000008 */
[----:B---3--:R-:W-:-:S04]  /*0870*/  FFMA R13, R13, R10, R8 ;  /* 0x0000000a0d0d7223 */ /* 0x008fc80000000008 */
[----:B----4-:R-:W-:-:S05]  /*0880*/  FFMA R11, R12, R11, R13 ;  /* 0x0000000b0c0b7223 */ /* 0x010fca000000000d */
[----:B------:R2:W-:Y:S02]  /*0890*/  STG.E desc[UR8][R22.64], R11 ;  /* 0x0000000b16007986 */ /* 0x0005e4000c101908 */
.L_x_1:
[----:B------:R-:W-:Y:S05]  /*08a0*/  BSYNC.RECONVERGENT B0 ;  /* 0x0000000000007941 */ /* 0x000fea0003800200 */
.L_x_0:
[----:B------:R-:W-:Y:S01]  /*08b0*/  IADD3 R7, PT, PT, R7, 0x1, RZ ;  /* 0x0000000107077810 */ /* 0x000fe20007ffe0ff */
[----:B------:R-:W-:Y:S01]  /*08c0*/  BAR.SYNC.DEFER_BLOCKING 0x0 ;  /* 0x0000000000007b1d */ /* 0x000fe20000010000 */
[----:B------:R-:W-:Y:S02]  /*08d0*/  IADD3 R6, P1, PT, R6, 0x80, RZ ;  /* 0x0000008006067810 */ /* 0x000fe40007f3e0ff */
[----:B------:R-:W-:Y:S02]  /*08e0*/  ISETP.NE.AND P2, PT, R7, RZ, PT ;  /* 0x000000ff0700720c */ /* 0x000fe40003f45270 */
[----:B------:R-:W-:Y:S02]  /*08f0*/  IADD3 R17, PT, PT, R17, 0x20, RZ ;  /* 0x0000002011117810 */ /* 0x000fe40007ffe0ff */
[----:B------:R-:W-:Y:S02]  /*0900*/  IADD3.X R5, PT, PT, RZ, R5, RZ, P1, !PT ;  /* 0x00000005ff057210 */ /* 0x000fe40000ffe4ff */
[----:B------:R-:W-:-:S07]  /*0910*/  IADD3 R19, PT, PT, R19, 0x20, RZ ;  /* 0x0000002013137810 */ /* 0x000fce0007ffe0ff */
[----:B------:R-:W-:Y:S05]  /*0920*/  @P2 BRA `(.L_x_2) ;  /* 0xfffffff800782947 */ /* 0x000fea000383ffff */
[----:B------:R-:W-:Y:S05]  /*0930*/  EXIT ;  /* 0x000000000000794d */ /* 0x000fea0003800000 */
.L_x_3:
[----:B------:R-:W-:-:S00]  /*0940*/  BRA `(.L_x_3) ;  /* 0xfffffffc00fc7947 */ /* 0x000fc0000383ffff */
[----:B------:R-:W-:-:S00]  /*0950*/  NOP ;  /* 0x0000000000007918 */ /* 0x000fc00000000000 */
        /* <DEDUP_REMOVED lines=10> */
.L_x_53:


//--------------------- .text._Z8matMul5bPfS_S_jjjmmm --------------------------
	.section	.text._Z8matMul5bPfS_S_jjjmmm,"ax",@progbits
	.align	128
        .global         _Z8matMul5bPfS_S_jjjmmm
        .type           _Z8matMul5bPfS_S_jjjmmm,@function
        .size           _Z8matMul5bPfS_S_jjjmmm,(.L_x_54 - _Z8matMul5bPfS_S_jjjmmm)
        .other          _Z8matMul5bPfS_S_jjjmmm,@"STO_CUDA_ENTRY STV_DEFAULT"
_Z8matMul5bPfS_S_jjjmmm:
.text._Z8matMul5bPfS_S_jjjmmm:
[----:B------:R-:W-:Y:S08]  /*0000*/  LDC R1, c[0x0][0x37c] ;  /* 0x0000df00ff017b82 */ /* 0x000ff00000000800 */
[----:B------:R-:W0:Y:S01]  /*0010*/  S2UR UR12, SR_CTAID.X ;  /* 0x00000000000c79c3 */ /* 0x000e220000002500 */
[----:B------:R-:W0:Y:S01]  /*0020*/  LDCU.64 UR8, c[0x0][0x3a8] ;  /* 0x00007500ff0877ac */ /* 0x000e220008000a00 */
[----:B------:R-:W1:Y:S01]  /*0030*/  S2R R9, SR_TID.X ;  /* 0x0000000000097919 */ /* 0x000e620000002100 */
[----:B------:R-:W0:Y:S05]  /*0040*/  LDCU.128 UR4, c[0x0][0x380] ;  /* 0x00007000ff0477ac */ /* 0x000e2a0008000c00 */
[----:B------:R-:W2:Y:S01]  /*0050*/  LDC.64 R4, c[0x0][0x390] ;  /* 0x0000e400ff047b82 */ /* 0x000ea20000000a00 */
[----:B------:R-:W3:Y:S07]  /*0060*/  LDCU.64 UR10, c[0x0][0x358] ;  /* 0x00006b00ff0a77ac */ /* 0x000eee0008000a00 */
[----:B------:R-:W4:Y:S01]  /*0070*/  LDC.64 R12, c[0x0][0x3b0] ;  /* 0x0000ec00ff0c7b82 */ /* 0x000f220000000a00 */
[----:B0-----:R-:W-:-:S07]  /*0080*/  UIMAD.WIDE.U32 UR4, UR12, UR8, UR4 ;  /* 0x000000080c0472a5 */ /* 0x001fce000f8e0004 */
[----:B------:R-:W2:Y:S01]  /*0090*/  LDC.64 R10, c[0x0][0x3b8] ;  /* 0x0000ee00ff0a7b82 */ /* 0x000ea20000000a00 */
[----:B------:R-:W-:Y:S02]  /*00a0*/  UIMAD UR8, UR12, UR9, UR5 ;  /* 0x000000090c0872a4 */ /* 0x000fe4000f8e0205 */
[----:B------:R-:W-:Y:S01]  /*00b0*/  IMAD.U32 R3, RZ, RZ, UR5 ;  /* 0x00000005ff037e24 */ /* 0x000fe2000f8e00ff */
[----:B------:R-:W-:-:S03]  /*00c0*/  MOV R2, UR4 ;  /* 0x0000000400027c02 */ /* 0x000fc60008000f00 */
[----:B------:R-:W-:-:S03]  /*00d0*/  MOV R3, UR8 ;  /* 0x0000000800037c02 */ /* 0x000fc60008000f00 */
[----:B-1----:R-:W-:-:S05]  /*00e0*/  IMAD.WIDE.U32 R2, R9, 0x4, R2 ;  /* 0x0000000409027825 */ /* 0x002fca00078e0002 */
[----:B---3--:R0:W5:Y:S01]  /*00f0*/  LDG.E R0, desc[UR10][R2.64] ;  /* 0x0000000a02007981 */ /* 0x008162000c1e1900 */
[C---:B----4-:R-:W-:Y:S01]  /*0100*/  IMAD.WIDE.U32 R6, R9.reuse, R12, UR6 ;  /* 0x0000000609067e25 */ /* 0x050fe2000f8e000c */
[C---:B------:R-:W-:Y:S01]  /*0110*/  ISETP.NE.AND P0, PT, R9.reuse, RZ, PT ;  /* 0x000000ff0900720c */ /* 0x040fe20003f05270 */
[----:B------:R-:W-:Y:S01]  /*0120*/  UMOV UR4, URZ ;  /* 0x000000ff00047c82 */ /* 0x000fe20008000000 */
[----:B------:R-:W-:Y:S01]  /*0130*/  ISETP.NE.AND P1, PT, R9, RZ, PT ;  /* 0x000000ff0900720c */ /* 0x000fe20003f25270 */
[----:B--2---:R-:W-:Y:S01]  /*0140*/  IMAD.WIDE.U32 R4, R10, UR12, R4 ;  /* 0x0000000c0a047c25 */ /* 0x004fe2000f8e0004 */
[----:B------:R-:W-:-:S03]  /*0150*/  IADD3 R6, P3, PT, R6, 0x8, RZ ;  /* 0x0000000806067810 */ /* 0x000fc60007f7e0ff */
[----:B------:R-:W-:Y:S01]  /*0160*/  IMAD R9, R9, R13, R7 ;  /* 0x0000000d09097224 */ /* 0x000fe200078e0207 */
[----:B------:R-:W-:Y:S01]  /*0170*/  IADD3 R8, P2, PT, R4, 0x8, RZ ;  /* 0x0000000804087810 */ /* 0x000fe20007f5e0ff */
[----:B------:R-:W-:Y:S02]  /*0180*/  IMAD R4, R11, UR12, R5 ;  /* 0x0000000c0b047c24 */ /* 0x000fe4000f8e0205 */
[----:B------:R-:W-:-:S03]  /*0190*/  IMAD.X R5, RZ, RZ, R9, P3 ;  /* 0x000000ffff057224 */ /* 0x000fc600018e0609 */
[----:B0-----:R-:W-:-:S07]  /*01a0*/  IADD3.X R9, PT, PT, RZ, R4, RZ, P2, !PT ;  /* 0x00000004ff097210 */ /* 0x001fce00017fe4ff */
.L_x_4:
[----:B--2---:R-:W-:Y:S01]  /*01b0*/  IMAD.MOV.U32 R2, RZ, RZ, R8 ;  /* 0x000000ffff027224 */ /* 0x004fe200078e0008 */
[----:B------:R-:W-:Y:S01]  /*01c0*/  MOV R3, R9 ;  /* 0x0000000900037202 */ /* 0x000fe20000000f00 */
[----:B------:R-:W-:-:S04]  /*01d0*/  IMAD.MOV.U32 R4, RZ, RZ, R6 ;  /* 0x000000ffff047224 */ /* 0x000fc800078e0006 */
[----:B------:R-:W-:Y:S01]  /*01e0*/  @!P0 STG.E desc[UR10][R2.64+-0x8], RZ ;  /* 0xfffff8ff02008986 */ /* 0x000fe2000c10190a */
[----:B------:R-:W-:Y:S06]  /*01f0*/  BAR.SYNC.DEFER_BLOCKING 0x0 ;  /* 0x0000000000007b1d */ /* 0x000fec0000010000 */
[----:B------:R-:W2:Y:S01]  /*0200*/  LDG.E R7, desc[UR10][R4.64+-0x8] ;  /* 0xfffff80a04077981 */ /* 0x000ea2000c1e1900 */
[----:B------:R-:W-:Y:S01]  /*0210*/  PLOP3.LUT P0, PT, P1, PT, PT, 0x80, 0x8 ;  /* 0x000000000008781c */ /* 0x000fe20000f0f070 */
[----:B--2--5:R-:W-:-:S05]  /*0220*/  FMUL R7, R0, R7 ;  /* 0x0000000700077220 */ /* 0x024fca0000400000 */
[----:B------:R0:W-:Y:S07]  /*0230*/  REDG.E.ADD.F32.FTZ.RN.STRONG.GPU desc[UR10][R2.64+-0x8], R7 ;  /* 0xfffff807020079a6 */ /* 0x0001ee000c12f30a */
[----:B------:R-:W-:Y:S01]  /*0240*/  @!P0 STG.E desc[UR10][R2.64+-0x4], RZ ;  /* 0xfffffcff02008986 */ /* 0x000fe2000c10190a */
[----:B------:R-:W-:Y:S06]  /*0250*/  BAR.SYNC.DEFER_BLOCKING 0x0 ;  /* 0x0000000000007b1d */ /* 0x000fec0000010000 */
[----:B------:R-:W2:Y:S02]  /*0260*/  LDG.E R9, desc[UR10][R4.64+-0x4] ;  /* 0xfffffc0a04097981 */ /* 0x000ea4000c1e1900 */
[----:B--2---:R-:W-:-:S05]  /*0270*/  FMUL R9, R0, R9 ;  /* 0x0000000900097220 */ /* 0x004fca0000400000 */
[----:B------:R1:W-:Y:S04]  /*0280*/  REDG.E.ADD.F32.FTZ.RN.STRONG.GPU desc[UR10][R2.64+-0x4], R9 ;  /* 0xfffffc09020079a6 */ /* 0x0003e8000c12f30a */
[----:B------:R2:W-:Y:S01]  /*0290*/  @!P0 STG.E desc[UR10][R2.64], RZ ;  /* 0x000000ff02008986 */ /* 0x0005e2000c10190a */
[----:B------:R-:W-:Y:S06]  /*02a0*/  BAR.SYNC.DEFER_BLOCKING 0x0 ;  /* 0x0000000000007b1d */ /* 0x000fec0000010000 */
[----:B------:R-:W3:Y:S02]  /*02b0*/  LDG.E R11, desc[UR10][R4.64] ;  /* 0x0000000a040b7981 */ /* 0x000ee4000c1e1900 */
[----:B---3--:R-:W-:-:S05]  /*02c0*/  FMUL R11, R0, R11 ;  /* 0x0000000b000b7220 */ /* 0x008fca0000400000 */
[----:B------:R2:W-:Y:S04]  /*02d0*/  REDG.E.ADD.F32.FTZ.RN.STRONG.GPU desc[UR10][R2.64], R11 ;  /* 0x0000000b020079a6 */ /* 0x0005e8000c12f30a */
[----:B------:R2:W-:Y:S01]  /*02e0*/  @!P0 STG.E desc[UR10][R2.64+0x4], RZ ;  /* 0x000004ff02008986 */ /* 0x0005e2000c10190a */
[----:B------:R-:W-:Y:S06]  /*02f0*/  BAR.SYNC.DEFER_BLOCKING 0x0 ;  /* 0x0000000000007b1d */ /* 0x000fec0000010000 */
[----:B0-----:R-:W3:Y:S01]  /*0300*/  LDG.E R7, desc[UR10][R4.64+0x4] ;  /* 0x0000040a04077981 */ /* 0x001ee2000c1e1900 */
[----:B------:R-:W-:-:S04]  /*0310*/  UIADD3 UR4, UPT, UPT, UR4, 0x4, URZ ;  /* 0x0000000404047890 */ /* 0x000fc8000fffe0ff */
[----:B------:R-:W-:Y:S01]  /*0320*/  UISETP.NE.AND UP0, UPT, UR4, 0x12c, UPT ;  /* 0x0000012c0400788c */ /* 0x000fe2000bf05270 */
[----:B---3--:R-:W-:-:S05]  /*0330*/  FMUL R7, R0, R7 ;  /* 0x0000000700077220 */ /* 0x008fca0000400000 */
[----:B------:R2:W-:Y:S01]  /*0340*/  REDG.E.ADD.F32.FTZ.RN.STRONG.GPU desc[UR10][R2.64+0x4], R7 ;  /* 0x00000407020079a6 */ /* 0x0005e2000c12f30a */
[----:B------:R-:W-:Y:S02]  /*0350*/  IADD3 R8, P2, PT, R2, 0x10, RZ ;  /* 0x0000001002087810 */ /* 0x000fe40007f5e0ff */
[----:B------:R-:W-:Y:S02]  /*0360*/  IADD3 R6, P3, PT, R4, 0x10, RZ ;  /* 0x0000001004067810 */ /* 0x000fe40007f7e0ff */
[----:B-1----:R-:W-:Y:S02]  /*0370*/  IADD3.X R9, PT, PT, RZ, R3, RZ, P2, !PT ;  /* 0x00000003ff097210 */ /* 0x002fe400017fe4ff */
[----:B------:R-:W-:Y:S01]  /*0380*/  IADD3.X R5, PT, PT, RZ, R5, RZ, P3, !PT ;  /* 0x00000005ff057210 */ /* 0x000fe20001ffe4ff */
[----:B------:R-:W-:Y:S08]  /*0390*/  BRA.U UP0, `(.L_x_4) ;  /* 0xfffffffd00847547 */ /* 0x000ff0000b83ffff */
[----:B------:R-:W-:Y:S05]  /*03a0*/  EXIT ;  /* 0x000000000000794d */ /* 0x000fea0003800000 */
.L_x_5:
        /* <DEDUP_REMOVED lines=13> */
.L_x_54:


//--------------------- .text._Z7matMul5PfS_S_jjjmmm --------------------------
	.section	.text._Z7matMul5PfS_S_jjjmmm,"ax",@progbits
	.align	128
        .global         _Z7matMul5PfS_S_jjjmmm
        .type           _Z7matMul5PfS_S_jjjmmm,@function
        .size           _Z7matMul5PfS_S_jjjmmm,(.L_x_55 - _Z7matMul5PfS_S_jjjmmm)
        .other          _Z7matMul5PfS_S_jjjmmm,@"STO_CUDA_ENTRY STV_DEFAULT"
_Z7matMul5PfS_S_jjjmmm:
.text._Z7matMul5PfS_S_jjjmmm:
[----:B------:R-:W-:Y:S08]  /*0000*/  LDC R1, c[0x0][0x37c] ;  /* 0x0000df00ff017b82 */ /* 0x000ff00000000800 */
[----:B------:R-:W0:Y:S01]  /*0010*/  S2UR UR12, SR_CTAID.X ;  /* 0x00000000000c79c3 */ /* 0x000e220000002500 */
[----:B------:R-:W0:Y:S01]  /*0020*/  LDCU.64 UR8, c[0x0][0x3a8] ;  /* 0x00007500ff0877ac */ /* 0x000e220008000a00 */
[----:B------:R-:W1:Y:S01]  /*0030*/  S2R R0, SR_TID.X ;  /* 0x0000000000007919 */ /* 0x000e620000002100 */
[----:B------:R-:W0:Y:S05]  /*0040*/  LDCU.128 UR4, c[0x0][0x380] ;  /* 0x00007000ff0477ac */ /* 0x000e2a0008000c00 */
[----:B------:R-:W2:Y:S01]  /*0050*/  LDC.64 R4, c[0x0][0x390] ;  /* 0x0000e400ff047b82 */ /* 0x000ea20000000a00 */
[----:B------:R-:W3:Y:S07]  /*0060*/  LDCU.64 UR10, c[0x0][0x358] ;  /* 0x00006b00ff0a77ac */ /* 0x000eee0008000a00 */
[----:B------:R-:W2:Y:S01]  /*0070*/  LDC.64 R8, c[0x0][0x3b8] ;  /* 0x0000ee00ff087b82 */ /* 0x000ea20000000a00 */
[----:B0-----:R-:W-:-:S07]  /*0080*/  UIMAD.WIDE.U32 UR4, UR12, UR8, UR4 ;  /* 0x000000080c0472a5 */ /* 0x001fce000f8e0004 */
[----:B------:R-:W0:Y:S01]  /*0090*/  LDC.64 R10, c[0x0][0x3b0] ;  /* 0x0000ec00ff0a7b82 */ /* 0x000e220000000a00 */
[----:B------:R-:W-:Y:S02]  /*00a0*/  UIMAD UR8, UR12, UR9, UR5 ;  /* 0x000000090c0872a4 */ /* 0x000fe4000f8e0205 */
[----:B------:R-:W-:Y:S02]  /*00b0*/  MOV R7, UR5 ;  /* 0x0000000500077c02 */ /* 0x000fe40008000f00 */
[----:B------:R-:W-:Y:S02]  /*00c0*/  MOV R6, UR4 ;  /* 0x0000000400067c02 */ /* 0x000fe40008000f00 */
[----:B------:R-:W-:-:S03]  /*00d0*/  MOV R7, UR8 ;  /* 0x0000000800077c02 */ /* 0x000fc60008000f00 */
[----:B-1----:R-:W-:-:S06]  /*00e0*/  IMAD.WIDE.U32 R6, R0, 0x4, R6 ;  /* 0x0000000400067825 */ /* 0x002fcc00078e0006 */
[----:B---3--:R1:W5:Y:S01]  /*00f0*/  LDG.E R6, desc[UR10][R6.64] ;  /* 0x0000000a06067981 */ /* 0x008362000c1e1900 */
[----:B--2---:R-:W-:Y:S01]  /*0100*/  IMAD.WIDE.U32 R4, R8, UR12, R4 ;  /* 0x0000000c08047c25 */ /* 0x004fe2000f8e0004 */
[C---:B------:R-:W-:Y:S01]  /*0110*/  ISETP.NE.AND P0, PT, R0.reuse, RZ, PT ;  /* 0x000000ff0000720c */ /* 0x040fe20003f05270 */
[----:B------:R-:W-:Y:S02]  /*0120*/  UMOV UR4, URZ ;  /* 0x000000ff00047c82 */ /* 0x000fe40008000000 */
[----:B0-----:R-:W-:Y:S01]  /*0130*/  IMAD.WIDE.U32 R2, R0, R10, UR6 ;  /* 0x0000000600027e25 */ /* 0x001fe2000f8e000a */
[----:B------:R-:W-:-:S03]  /*0140*/  IADD3 R8, P2, PT, R4, 0x8, RZ ;  /* 0x0000000804087810 */ /* 0x000fc60007f5e0ff */
[----:B------:R-:W-:Y:S01]  /*0150*/  IMAD R3, R0, R11, R3 ;  /* 0x0000000b00037224 */ /* 0x000fe200078e0203 */
[----:B------:R-:W-:Y:S01]  /*0160*/  IADD3 R2, P1, PT, R2, 0x8, RZ ;  /* 0x0000000802027810 */ /* 0x000fe20007f3e0ff */
[----:B------:R-:W-:-:S03]  /*0170*/  IMAD R9, R9, UR12, R5 ;  /* 0x0000000c09097c24 */ /* 0x000fc6000f8e0205 */
[----:B------:R-:W-:Y:S01]  /*0180*/  IADD3.X R3, PT, PT, RZ, R3, RZ, P1, !PT ;  /* 0x00000003ff037210 */ /* 0x000fe20000ffe4ff */
[----:B-1----:R-:W-:-:S08]  /*0190*/  IMAD.X R9, RZ, RZ, R9, P2 ;  /* 0x000000ffff097224 */ /* 0x002fd000010e0609 */
.L_x_14:
[----:B0-----:R-:W0:Y:S01]  /*01a0*/  S2UR UR6, SR_CgaCtaId ;  /* 0x00000000000679c3 */ /* 0x001e220000008800 */
[----:B------:R-:W-:Y:S02]  /*01b0*/  UMOV UR5, 0x400 ;  /* 0x0000040000057882 */ /* 0x000fe40000000000 */
[----:B0-----:R-:W-:-:S09]  /*01c0*/  ULEA UR5, UR6, UR5, 0x18 ;  /* 0x0000000506057291 */ /* 0x001fd2000f8ec0ff */
[----:B------:R-:W-:Y:S01]  /*01d0*/  @!P0 STS [UR5], RZ ;  /* 0x000000ffff008988 */ /* 0x000fe20008000805 */
[----:B------:R-:W-:Y:S06]  /*01e0*/  BAR.SYNC.DEFER_BLOCKING 0x0 ;  /* 0x0000000000007b1d */ /* 0x000fec0000010000 */
[----:B------:R-:W2:Y:S01]  /*01f0*/  LDG.E R5, desc[UR10][R2.64+-0x8] ;  /* 0xfffff80a02057981 */ /* 0x000ea2000c1e1900 */
[----:B------:R-:W-:Y:S01]  /*0200*/  BSSY.RECONVERGENT B0, `(.L_x_6) ;  /* 0x000000c000007945 */ /* 0x000fe20003800200 */
[----:B------:R-:W-:Y:S01]  /*0210*/  UIADD3 UR4, UPT, UPT, UR4, 0x4, URZ ;  /* 0x0000000404047890 */ /* 0x000fe2000fffe0ff */
[----:B------:R-:W-:-:S02]  /*0220*/  ISETP.NE.AND P0, PT, R0, RZ, PT ;  /* 0x000000ff0000720c */ /* 0x000fc40003f05270 */
[----:B------:R-:W-:Y:S01]  /*0230*/  MOV R4, R8 ;  /* 0x0000000800047202 */ /* 0x000fe20000000f00 */
[----:B------:R-:W-:Y:S01]  /*0240*/  UISETP.NE.AND UP0, UPT, UR4, 0x12c, UPT ;  /* 0x0000012c0400788c */ /* 0x000fe2000bf05270 */
[----:B--2--5:R-:W-:Y:S01]  /*0250*/  FMUL R7, R6, R5 ;  /* 0x0000000506077220 */ /* 0x024fe20000400000 */
[----:B------:R-:W-:-:S09]  /*0260*/  IMAD.MOV.U32 R5, RZ, RZ, R9 ;  /* 0x000000ffff057224 */ /* 0x000fd200078e0009 */
.L_x_7:
[----:B------:R-:W0:Y:S01]  /*0270*/  LDS R8, [UR5] ;  /* 0x00000005ff087984 */ /* 0x000e220008000800 */
[----:B------:R-:W-:Y:S01]  /*0280*/  MOV R10, UR5 ;  /* 0x00000005000a7c02 */ /* 0x000fe20008000f00 */
[----:B0-----:R-:W-:-:S05]  /*0290*/  FADD R9, R7, R8 ;  /* 0x0000000807097221 */ /* 0x001fca0000000000 */
[----:B------:R-:W0:Y:S02]  /*02a0*/  ATOMS.CAST.SPIN P1, [R10], R8, R9 ;  /* 0x000000080a00758d */ /* 0x000e240001820009 */
[----:B0-----:R-:W-:Y:S05]  /*02b0*/  @!P1 BRA `(.L_x_7) ;  /* 0xfffffffc00ec9947 */ /* 0x001fea000383ffff */
[----:B------:R-:W-:Y:S05]  /*02c0*/  BSYNC.RECONVERGENT B0 ;  /* 0x0000000000007941 */ /* 0x000fea0003800200 */
.L_x_6:
[----:B------:R-:W-:Y:S06]  /*02d0*/  BAR.SYNC.DEFER_BLOCKING 0x0 ;  /* 0x0000000000007b1d */ /* 0x000fec0000010000 */
[----:B------:R-:W0:Y:S04]  /*02e0*/  @!P0 LDS R7, [UR5] ;  /* 0x00000005ff078984 */ /* 0x000e280008000800 */
[----:B------:R-:W-:Y:S04]  /*02f0*/  @!P0 STS [UR5], RZ ;  /* 0x000000ffff008988 */ /* 0x000fe80008000805 */
[----:B0-----:R0:W-:Y:S01]  /*0300*/  @!P0 STG.E desc[UR10][R4.64+-0x8], R7 ;  /* 0xfffff80704008986 */ /* 0x0011e2000c10190a */
[----:B------:R-:W-:Y:S06]  /*0310*/  BAR.SYNC.DEFER_BLOCKING 0x0 ;  /* 0x0000000000007b1d */ /* 0x000fec0000010000 */
[----:B------:R-:W2:Y:S01]  /*0320*/  LDG.E R9, desc[UR10][R2.64+-0x4] ;  /* 0xfffffc0a02097981 */ /* 0x000ea2000c1e1900 */
[----:B------:R-:W-:Y:S01]  /*0330*/  BSSY.RECONVERGENT B0, `(.L_x_8) ;  /* 0x0000007000007945 */ /* 0x000fe20003800200 */
[----:B0-2---:R-:W-:-:S07]  /*0340*/  FMUL R11, R6, R9 ;  /* 0x00000009060b7220 */ /* 0x005fce0000400000 */
.L_x_9:
[----:B------:R-:W0:Y:S01]  /*0350*/  LDS R8, [UR5] ;  /* 0x00000005ff087984 */ /* 0x000e220008000800 */
[----:B------:R-:W-:Y:S01]  /*0360*/  MOV R7, UR5 ;  /* 0x0000000500077c02 */ /* 0x000fe20008000f00 */
[----:B0-----:R-:W-:-:S05]  /*0370*/  FADD R9, R11, R8 ;  /* 0x000000080b097221 */ /* 0x001fca0000000000 */
[----:B------:R-:W0:Y:S02]  /*0380*/  ATOMS.CAST.SPIN P1, [R7], R8, R9 ;  /* 0x000000080700758d */ /* 0x000e240001820009 */
[----:B0-----:R-:W-:Y:S05]  /*0390*/  @!P1 BRA `(.L_x_9) ;  /* 0xfffffffc00ec9947 */ /* 0x001fea000383ffff */
[----:B------:R-:W-:Y:S05]  /*03a0*/  BSYNC.RECONVERGENT B0 ;  /* 0x0000000000007941 */ /* 0x000fea0003800200 */
.L_x_8:
        /* <DEDUP_REMOVED lines=8> */
.L_x_11:
[----:B------:R-:W0:Y:S01]  /*0430*/  LDS R8, [UR5] ;  /* 0x00000005ff087984 */ /* 0x000e220008000800 */
[----:B------:R-:W-:Y:S02]  /*0440*/  IMAD.U32 R7, RZ, RZ, UR5 ;  /* 0x00000005ff077e24 */ /* 0x000fe4000f8e00ff */
[----:B0-----:R-:W-:-:S05]  /*0450*/  FADD R9, R11, R8 ;  /* 0x000000080b097221 */ /* 0x001fca0000000000 */
[----:B------:R-:W0:Y:S02]  /*0460*/  ATOMS.CAST.SPIN P1, [R7], R8, R9 ;  /* 0x000000080700758d */ /* 0x000e240001820009 */
[----:B0-----:R-:W-:Y:S05]  /*0470*/  @!P1 BRA `(.L_x_11) ;  /* 0xfffffffc00ec9947 */ /* 0x001fea000383ffff */
[----:B------:R-:W-:Y:S05]  /*0480*/  BSYNC.RECONVERGENT B0 ;  /* 0x0000000000007941 */ /* 0x000fea0003800200 */
.L_x_10:
        /* <DEDUP_REMOVED lines=8> */
.L_x_13:
[----:B------:R-:W0:Y:S01]  /*0510*/  LDS R8, [UR5] ;  /* 0x00000005ff087984 */ /* 0x000e220008000800 */
[----:B------:R-:W-:Y:S01]  /*0520*/  MOV R7, UR5 ;  /* 0x0000000500077c02 */ /* 0x000fe20008000f00 */
[----:B0-----:R-:W-:-:S05]  /*0530*/  FADD R9, R11, R8 ;  /* 0x000000080b097221 */ /* 0x001fca0000000000 */
[----:B------:R-:W0:Y:S02]  /*0540*/  ATOMS.CAST.SPIN P1, [R7], R8, R9 ;  /* 0x000000080700758d */ /* 0x000e240001820009 */
[----:B0-----:R-:W-:Y:S05]  /*0550*/  @!P1 BRA `(.L_x_13) ;  /* 0xfffffffc00ec9947 */ /* 0x001fea000383ffff */
[----:B------:R-:W-:Y:S05]  /*0560*/  BSYNC.RECONVERGENT B0 ;  /* 0x0000000000007941 */ /* 0x000fea0003800200 */
.L_x_12:
[----:B------:R-:W-:Y:S01]  /*0570*/  BAR.SYNC.DEFER_BLOCKING 0x0 ;  /* 0x0000000000007b1d */ /* 0x000fe20000010000 */
[----:B------:R-:W-:Y:S02]  /*0580*/  IADD3 R2, P1, PT, R2, 0x10, RZ ;  /* 0x0000001002027810 */ /* 0x000fe40007f3e0ff */
[----:B------:R-:W-:Y:S02]  /*0590*/  IADD3 R8, P2, PT, R4, 0x10, RZ ;  /* 0x0000001004087810 */ /* 0x000fe40007f5e0ff */
[----:B------:R-:W-:Y:S02]  /*05a0*/  IADD3.X R3, PT, PT, RZ, R3, RZ, P1, !PT ;  /* 0x00000003ff037210 */ /* 0x000fe40000ffe4ff */
[----:B------:R-:W-:Y:S01]  /*05b0*/  IADD3.X R9, PT, PT, RZ, R5, RZ, P2, !PT ;  /* 0x00000005ff097210 */ /* 0x000fe200017fe4ff */
[----:B------:R-:W0:Y:S04]  /*05c0*/  @!P0 LDS R7, [UR5] ;  /* 0x00000005ff078984 */ /* 0x000e280008000800 */
[----:B0-----:R0:W-:Y:S01]  /*05d0*/  @!P0 STG.E desc[UR10][R4.64+0x4], R7 ;  /* 0x0000040704008986 */ /* 0x0011e2000c10190a */
[----:B------:R-:W-:Y:S05]  /*05e0*/  BRA.U UP0, `(.L_x_14) ;  /* 0xfffffff900ec7547 */ /* 0x000fea000b83ffff */
[----:B------:R-:W-:Y:S05]  /*05f0*/  EXIT ;  /* 0x000000000000794d */ /* 0x000fea0003800000 */
.L_x_15:
        /* <DEDUP_REMOVED lines=16> */
.L_x_55:


//--------------------- .text._Z8matMul4bPfS_S_jjjmmm --------------------------
	.section	.text._Z8matMul4bPfS_S_jjjmmm,"ax",@progbits
	.align	128
        .global         _Z8matMul4bPfS_S_jjjmmm
        .type           _Z8matMul4bPfS_S_jjjmmm,@function
        .size           _Z8matMul4bPfS_S_jjjmmm,(.L_x_56 - _Z8matMul4bPfS_S_jjjmmm)
        .other          _Z8matMul4bPfS_S_jjjmmm,@"STO_CUDA_ENTRY STV_DEFAULT"
_Z8matMul4bPfS_S_jjjmmm:
.text._Z8matMul4bPfS_S_jjjmmm:
[----:B------:R-:W-:Y:S01]  /*0000*/  LDC R1, c[0x0][0x37c] ;  /* 0x0000df00ff017b82 */ /* 0x000fe20000000800 */
[----:B------:R-:W0:Y:S07]  /*0010*/  S2R R11, SR_TID.X ;  /* 0x00000000000b7919 */ /* 0x000e2e0000002100 */
[----:B------:R-:W1:Y:S01]  /*0020*/  S2UR UR16, SR_CTAID.X ;  /* 0x00000000001079c3 */ /* 0x000e620000002500 */
[----:B------:R-:W2:Y:S01]  /*0030*/  LDCU.128 UR20, c[0x0][0x3b0] ;  /* 0x00007600ff1477ac */ /* 0x000ea20008000c00 */
[----:B------:R-:W3:Y:S06]  /*0040*/  LDCU.64 UR6, c[0x0][0x390] ;  /* 0x00007200ff0677ac */ /* 0x000eec0008000a00 */
[----:B------:R-:W2:Y:S01]  /*0050*/  LDC.64 R2, c[0x0][0x388] ;  /* 0x0000e200ff027b82 */ /* 0x000ea20000000a00 */
[----:B------:R-:W4:Y:S01]  /*0060*/  LDCU.64 UR24, c[0x0][0x358] ;  /* 0x00006b00ff1877ac */ /* 0x000f220008000a00 */
[----:B------:R-:W5:Y:S06]  /*0070*/  LDCU UR8, c[0x0][0x3a8] ;  /* 0x00007500ff0877ac */ /* 0x000f6c0008000800 */
[----:B------:R-:W4:Y:S01]  /*0080*/  LDC.64 R4, c[0x0][0x380] ;  /* 0x0000e000ff047b82 */ /* 0x000f220000000a00 */
[----:B------:R-:W5:Y:S01]  /*0090*/  LDCU.64 UR26, c[0x0][0x390] ;  /* 0x00007200ff1a77ac */ /* 0x000f620008000a00 */
[----:B-1----:R-:W-:-:S04]  /*00a0*/  UIMAD.WIDE.U32 UR18, UR16, 0x4, URZ ;  /* 0x00000004101278a5 */ /* 0x002fc8000f8e00ff */
[----:B---3--:R-:W-:Y:S01]  /*00b0*/  UIADD3 UR4, UP0, UPT, UR18, UR6, URZ ;  /* 0x0000000612047290 */ /* 0x008fe2000ff1e0ff */
[C---:B0-----:R-:W-:Y:S01]  /*00c0*/  ISETP.NE.AND P0, PT, R11.reuse, RZ, PT ;  /* 0x000000ff0b00720c */ /* 0x041fe20003f05270 */
[C---:B--2---:R-:W-:Y:S02]  /*00d0*/  IMAD.WIDE.U32 R2, R11.reuse, UR20, R2 ;  /* 0x000000140b027c25 */ /* 0x044fe4000f8e0002 */
[----:B------:R-:W-:Y:S02]  /*00e0*/  UIADD3.X UR5, UPT, UPT, UR19, UR7, URZ, UP0, !UPT ;  /* 0x0000000713057290 */ /* 0x000fe400087fe4ff */
[C---:B------:R-:W-:Y:S01]  /*00f0*/  IMAD R0, R11.reuse, UR21, R3 ;  /* 0x000000150b007c24 */ /* 0x040fe2000f8e0203 */
[----:B------:R-:W-:Y:S01]  /*0100*/  IADD3 R6, P1, PT, R2, UR18, RZ ;  /* 0x0000001202067c10 */ /* 0x000fe2000ff3e0ff */
[----:B------:R-:W-:Y:S01]  /*0110*/  IMAD.U32 R8, RZ, RZ, UR4 ;  /* 0x00000004ff087e24 */ /* 0x000fe2000f8e00ff */
[----:B------:R-:W0:Y:S01]  /*0120*/  LDC.64 R2, c[0x0][0x3a8] ;  /* 0x0000ea00ff027b82 */ /* 0x000e220000000a00 */
[----:B------:R-:W-:Y:S01]  /*0130*/  IMAD.U32 R9, RZ, RZ, UR5 ;  /* 0x00000005ff097e24 */ /* 0x000fe2000f8e00ff */
[----:B------:R-:W-:Y:S01]  /*0140*/  IADD3.X R7, PT, PT, R0, UR19, RZ, P1, !PT ;  /* 0x0000001300077c10 */ /* 0x000fe20008ffe4ff */
[----:B----4-:R-:W-:-:S04]  /*0150*/  IMAD.WIDE.U32 R4, R11, 0x4, R4 ;  /* 0x000000040b047825 */ /* 0x010fc800078e0004 */
[----:B------:R1:W2:Y:S04]  /*0160*/  LDG.E R0, desc[UR24][R6.64] ;  /* 0x0000001806007981 */ /* 0x0002a8000c1e1900 */
[----:B------:R-:W-:Y:S01]  /*0170*/  @!P0 STG.E desc[UR24][R8.64], RZ ;  /* 0x000000ff08008986 */ /* 0x000fe2000c101918 */
[----:B------:R-:W-:Y:S06]  /*0180*/  BAR.SYNC.DEFER_BLOCKING 0x0 ;  /* 0x0000000000007b1d */ /* 0x000fec0000010000 */
[----:B------:R-:W2:Y:S01]  /*0190*/  LDG.E R13, desc[UR24][R4.64] ;  /* 0x00000018040d7981 */ /* 0x000ea2000c1e1900 */
[----:B------:R-:W-:Y:S01]  /*01a0*/  UIADD3 UR4, UP0, UPT, UR18, UR22, URZ ;  /* 0x0000001612047290 */ /* 0x000fe2000ff1e0ff */
[----:B-----5:R-:W-:-:S03]  /*01b0*/  IADD3 R10, P1, PT, R4, UR8, RZ ;  /* 0x00000008040a7c10 */ /* 0x020fc6000ff3e0ff */
[----:B------:R-:W-:Y:S01]  /*01c0*/  UIADD3 UR4, UP1, UPT, UR4, UR6, URZ ;  /* 0x0000000604047290 */ /* 0x000fe2000ff3e0ff */
[----:B0-----:R-:W-:-:S03]  /*01d0*/  IADD3.X R11, PT, PT, R5, R3, RZ, P1, !PT ;  /* 0x00000003050b7210 */ /* 0x001fc60000ffe4ff */
[----:B------:R-:W-:Y:S02]  /*01e0*/  UIADD3.X UR5, UPT, UPT, UR7, UR19, UR23, UP1, UP0 ;  /* 0x0000001307057290 */ /* 0x000fe40008fe0417 */
[----:B-1----:R-:W-:-:S04]  /*01f0*/  IMAD.U32 R6, RZ, RZ, UR4 ;  /* 0x00000004ff067e24 */ /* 0x002fc8000f8e00ff */
[----:B------:R-:W-:Y:S02]  /*0200*/  IMAD.U32 R7, RZ, RZ, UR5 ;  /* 0x00000005ff077e24 */ /* 0x000fe4000f8e00ff */
[----:B--2---:R-:W-:-:S05]  /*0210*/  FMUL R17, R0, R13 ;  /* 0x0000000d00117220 */ /* 0x004fca0000400000 */
[----:B------:R0:W-:Y:S04]  /*0220*/  REDG.E.ADD.F32.FTZ.RN.STRONG.GPU desc[UR24][R8.64], R17 ;  /* 0x00000011080079a6 */ /* 0x0001e8000c12f318 */
[----:B------:R-:W-:Y:S01]  /*0230*/  @!P0 STG.E desc[UR24][R6.64], RZ ;  /* 0x000000ff06008986 */ /* 0x000fe2000c101918 */
[----:B------:R-:W-:Y:S06]  /*0240*/  BAR.SYNC.DEFER_BLOCKING 0x0 ;  /* 0x0000000000007b1d */ /* 0x000fec0000010000 */
[----:B------:R-:W2:Y:S01]  /*0250*/  LDG.E R19, desc[UR24][R10.64] ;  /* 0x000000180a137981 */ /* 0x000ea2000c1e1900 */
[----:B------:R-:W-:Y:S01]  /*0260*/  ULEA UR15, UP0, UR22, UR18, 0x1 ;  /* 0x00000012160f7291 */ /* 0x000fe2000f8008ff */
[----:B------:R-:W-:-:S03]  /*0270*/  IADD3 R14, P1, PT, R10, R2, RZ ;  /* 0x000000020a0e7210 */ /* 0x000fc60007f3e0ff */
[----:B------:R-:W-:Y:S02]  /*0280*/  ULEA.HI.X UR14, UR22, UR19, UR23, 0x1, UP0 ;  /* 0x00000013160e7291 */ /* 0x000fe400080f0c17 */
[----:B------:R-:W-:Y:S01]  /*0290*/  UIADD3 UR4, UP0, UPT, UR15, UR26, URZ ;  /* 0x0000001a0f047290 */ /* 0x000fe2000ff1e0ff */
[----:B------:R-:W-:-:S03]  /*02a0*/  IMAD.X R15, R11, 0x1, R3, P1 ;  /* 0x000000010b0f7824 */ /* 0x000fc600008e0603 */
[----:B------:R-:W-:Y:S02]  /*02b0*/  UIADD3.X UR5, UPT, UPT, UR14, UR27, URZ, UP0, !UPT ;  /* 0x0000001b0e057290 */ /* 0x000fe400087fe4ff */
[----:B------:R-:W-:-:S04]  /*02c0*/  MOV R12, UR4 ;  /* 0x00000004000c7c02 */ /* 0x000fc80008000f00 */
[----:B------:R-:W-:Y:S02]  /*02d0*/  IMAD.U32 R13, RZ, RZ, UR5 ;  /* 0x00000005ff0d7e24 */ /* 0x000fe4000f8e00ff */
[----:B--2---:R-:W-:-:S05]  /*02e0*/  FMUL R19, R0, R19 ;  /* 0x0000001300137220 */ /* 0x004fca0000400000 */
[----:B------:R1:W-:Y:S04]  /*02f0*/  REDG.E.ADD.F32.FTZ.RN.STRONG.GPU desc[UR24][R6.64], R19 ;  /* 0x00000013060079a6 */ /* 0x0003e8000c12f318 */
[----:B------:R-:W-:Y:S01]  /*0300*/  @!P0 STG.E desc[UR24][R12.64], RZ ;  /* 0x000000ff0c008986 */ /* 0x000fe2000c101918 */
[----:B------:R-:W-:Y:S06]  /*0310*/  BAR.SYNC.DEFER_BLOCKING 0x0 ;  /* 0x0000000000007b1d */ /* 0x000fec0000010000 */
[----:B0-----:R-:W2:Y:S01]  /*0320*/  LDG.E R17, desc[UR24][R14.64] ;  /* 0x000000180e117981 */ /* 0x001ea2000c1e1900 */
[----:B------:R-:W-:Y:S01]  /*0330*/  UIMAD UR13, UR23, 0x3, URZ ;  /* 0x00000003170d78a4 */ /* 0x000fe2000f8e02ff */
[----:B------:R-:W-:Y:S01]  /*0340*/  IADD3 R10, P1, PT, R14, R2, RZ ;  /* 0x000000020e0a7210 */ /* 0x000fe20007f3e0ff */
[----:B------:R-:W-:-:S04]  /*0350*/  UIMAD.WIDE.U32 UR10, UR22, 0x3, UR18 ;  /* 0x00000003160a78a5 */ /* 0x000fc8000f8e0012 */
[----:B------:R-:W-:Y:S01]  /*0360*/  UIADD3 UR13, UPT, UPT, UR11, UR13, URZ ;  /* 0x0000000d0b0d7290 */ /* 0x000fe2000fffe0ff */
[----:B------:R-:W-:Y:S01]  /*0370*/  IMAD.X R11, R15, 0x1, R3, P1 ;  /* 0x000000010f0b7824 */ /* 0x000fe200008e0603 */
[----:B------:R-:W-:-:S04]  /*0380*/  UIADD3 UR4, UP0, UPT, UR10, UR26, URZ ;  /* 0x0000001a0a047290 */ /* 0x000fc8000ff1e0ff */
[----:B------:R-:W-:Y:S02]  /*0390*/  UIADD3.X UR5, UPT, UPT, UR13, UR27, URZ, UP0, !UPT ;  /* 0x0000001b0d057290 */ /* 0x000fe400087fe4ff */
[----:B------:R-:W-:-:S04]  /*03a0*/  MOV R8, UR4 ;  /* 0x0000000400087c02 */ /* 0x000fc80008000f00 */
[----:B------:R-:W-:Y:S02]  /*03b0*/  IMAD.U32 R9, RZ, RZ, UR5 ;  /* 0x00000005ff097e24 */ /* 0x000fe4000f8e00ff */
[----:B--2---:R-:W-:-:S05]  /*03c0*/  FMUL R17, R0, R17 ;  /* 0x0000001100117220 */ /* 0x004fca0000400000 */
[----:B------:R0:W-:Y:S04]  /*03d0*/  REDG.E.ADD.F32.FTZ.RN.STRONG.GPU desc[UR24][R12.64], R17 ;  /* 0x000000110c0079a6 */ /* 0x0001e8000c12f318 */
[----:B------:R-:W-:Y:S01]  /*03e0*/  @!P0 STG.E desc[UR24][R8.64], RZ ;  /* 0x000000ff08008986 */ /* 0x000fe2000c101918 */
[----:B------:R-:W-:Y:S06]  /*03f0*/  BAR.SYNC.DEFER_BLOCKING 0x0 ;  /* 0x0000000000007b1d */ /* 0x000fec0000010000 */
[----:B-1----:R-:W2:Y:S01]  /*0400*/  LDG.E R19, desc[UR24][R10.64] ;  /* 0x000000180a137981 */ /* 0x002ea2000c1e1900 */
[----:B------:R-:W-:Y:S01]  /*0410*/  UIADD3 UR11, UP0, UPT, UR16, UR22, URZ ;  /* 0x00000016100b7290 */ /* 0x000fe2000ff1e0ff */
[----:B------:R-:W-:-:S03]  /*0420*/  IADD3 R14, P1, PT, R10, R2, RZ ;  /* 0x000000020a0e7210 */ /* 0x000fc60007f3e0ff */
[----:B------:R-:W-:Y:S02]  /*0430*/  UIADD3.X UR4, UPT, UPT, URZ, UR23, URZ, UP0, !UPT ;  /* 0x00000017ff047290 */ /* 0x000fe400087fe4ff */
[----:B------:R-:W-:Y:S01]  /*0440*/  USHF.L.U32 UR12, UR11, 0x2, URZ ;  /* 0x000000020b0c7899 */ /* 0x000fe200080006ff */
[----:B------:R-:W-:Y:S01]  /*0450*/  IMAD.X R15, R11, 0x1, R3, P1 ;  /* 0x000000010b0f7824 */ /* 0x000fe200008e0603 */
[----:B------:R-:W-:Y:S02]  /*0460*/  USHF.L.U64.HI UR11, UR11, 0x2, UR4 ;  /* 0x000000020b0b7899 */ /* 0x000fe40008010204 */
        /* <DEDUP_REMOVED lines=50> */
[----:B------:R-:W2:Y:S01]  /*0790*/  LDG.E R13, desc[UR24][R12.64] ;  /* 0x000000180c0d7981 */ /* 0x000ea2000c1e1900 */
[----:B------:R-:W-:Y:S01]  /*07a0*/  ULEA UR26, UP0, UR22, UR26, 0x3 ;  /* 0x0000001a161a7291 */ /* 0x000fe2000f8018ff */
[----:B------:R-:W-:-:S03]  /*07b0*/  LEA R4, P1, R2, R4, 0x3 ;  /* 0x0000000402047211 */ /* 0x000fc600078218ff */
[----:B------:R-:W-:Y:S01]  /*07c0*/  ULEA.HI.X UR27, UR22, UR27, UR23, 0x3, UP0 ;  /* 0x0000001b161b7291 */ /* 0x000fe200080f1c17 */
[----:B------:R-:W-:Y:S01]  /*07d0*/  LEA.HI.X R5, R2, R5, R3, 0x3, P1 ;  /* 0x0000000502057211 */ /* 0x000fe200008f1c03 */
[----:B------:R-:W-:-:S04]  /*07e0*/  UIADD3 UR17, UP0, UPT, UR18, UR26, URZ ;  /* 0x0000001a12117290 */ /* 0x000fc8000ff1e0ff */
[----:B------:R-:W-:Y:S02]  /*07f0*/  UIADD3.X UR19, UPT, UPT, UR19, UR27, URZ, UP0, !UPT ;  /* 0x0000001b13137290 */ /* 0x000fe400087fe4ff */
[----:B-1----:R-:W-:-:S04]  /*0800*/  MOV R10, UR17 ;  /* 0x00000011000a7c02 */ /* 0x002fc80008000f00 */
[----:B------:R-:W-:Y:S02]  /*0810*/  IMAD.U32 R11, RZ, RZ, UR19 ;  /* 0x00000013ff0b7e24 */ /* 0x000fe4000f8e00ff */
[----:B--2---:R-:W-:-:S05]  /*0820*/  FMUL R15, R0, R13 ;  /* 0x0000000d000f7220 */ /* 0x004fca0000400000 */
[----:B------:R1:W-:Y:S04]  /*0830*/  REDG.E.ADD.F32.FTZ.RN.STRONG.GPU desc[UR24][R6.64], R15 ;  /* 0x0000000f060079a6 */ /* 0x0003e8000c12f318 */
[----:B------:R-:W-:Y:S01]  /*0840*/  @!P0 STG.E desc[UR24][R10.64], RZ ;  /* 0x000000ff0a008986 */ /* 0x000fe2000c101918 */
[----:B------:R-:W-:Y:S06]  /*0850*/  BAR.SYNC.DEFER_BLOCKING 0x0 ;  /* 0x0000000000007b1d */ /* 0x000fec0000010000 */
[----:B0-----:R-:W2:Y:S01]  /*0860*/  LDG.E R17, desc[UR24][R4.64] ;  /* 0x0000001804117981 */ /* 0x001ea2000c1e1900 */
[----:B------:R-:W-:Y:S01]  /*0870*/  UIMAD.WIDE.U32 UR20, UR16, 0x4, URZ ;  /* 0x00000004101478a5 */ /* 0x000fe2000f8e00ff */
[----:B------:R-:W-:Y:S01]  /*0880*/  IADD3 R12, P1, PT, R4, R2, RZ ;  /* 0x00000002040c7210 */ /* 0x000fe20007f3e0ff */
[----:B------:R-:W-:-:S04]  /*0890*/  UIADD3 UR18, UP0, UP1, UR26, UR22, UR18 ;  /* 0x000000161a127290 */ /* 0x000fc8000f91e012 */
[----:B------:R-:W-:Y:S01]  /*08a0*/  UIADD3.X UR17, UPT, UPT, UR27, UR23, UR21, UP0, UP1 ;  /* 0x000000171b117290 */ /* 0x000fe200087e2415 */
[----:B------:R-:W-:Y:S02]  /*08b0*/  IMAD.X R13, R5, 0x1, R3, P1 ;  /* 0x00000001050d7824 */ /* 0x000fe400008e0603 */
[----:B------:R-:W-:-:S03]  /*08c0*/  IMAD.U32 R8, RZ, RZ, UR18 ;  /* 0x00000012ff087e24 */ /* 0x000fc6000f8e00ff */
[----:B------:R-:W-:Y:S01]  /*08d0*/  MOV R9, UR17 ;  /* 0x0000001100097c02 */ /* 0x000fe20008000f00 */
[----:B--2---:R-:W-:-:S05]  /*08e0*/  FMUL R17, R0, R17 ;  /* 0x0000001100117220 */ /* 0x004fca0000400000 */
[----:B------:R0:W-:Y:S04]  /*08f0*/  REDG.E.ADD.F32.FTZ.RN.STRONG.GPU desc[UR24][R10.64], R17 ;  /* 0x000000110a0079a6 */ /* 0x0001e8000c12f318 */
[----:B------:R-:W-:Y:S01]  /*0900*/  @!P0 STG.E desc[UR24][R8.64], RZ ;  /* 0x000000ff08008986 */ /* 0x000fe2000c101918 */
[----:B------:R-:W-:Y:S06]  /*0910*/  BAR.SYNC.DEFER_BLOCKING 0x0 ;  /* 0x0000000000007b1d */ /* 0x000fec0000010000 */
[----:B------:R-:W2:Y:S01]  /*0920*/  LDG.E R19, desc[UR24][R12.64] ;  /* 0x000000180c137981 */ /* 0x000ea2000c1e1900 */
[----:B------:R-:W-:Y:S01]  /*0930*/  UIADD3 UR17, UP0, UPT, UR26, UR15, URZ ;  /* 0x0000000f1a117290 */ /* 0x000fe2000ff1e0ff */
[----:B------:R-:W-:-:S03]  /*0940*/  IADD3 R14, P1, PT, R12, R2, RZ ;  /* 0x000000020c0e7210 */ /* 0x000fc60007f3e0ff */
[----:B------:R-:W-:Y:S02]  /*0950*/  UIADD3.X UR18, UPT, UPT, UR27, UR14, URZ, UP0, !UPT ;  /* 0x0000000e1b127290 */ /* 0x000fe400087fe4ff */
[----:B-1----:R-:W-:Y:S02]  /*0960*/  IMAD.U32 R6, RZ, RZ, UR17 ;  /* 0x00000011ff067e24 */ /* 0x002fe4000f8e00ff */
[----:B------:R-:W-:Y:S02]  /*0970*/  IMAD.X R15, R13, 0x1, R3, P1 ;  /* 0x000000010d0f7824 */ /* 0x000fe400008e0603 */
[----:B------:R-:W-:Y:S01]  /*0980*/  MOV R7, UR18 ;  /* 0x0000001200077c02 */ /* 0x000fe20008000f00 */
[----:B--2---:R-:W-:-:S05]  /*0990*/  FMUL R19, R0, R19 ;  /* 0x0000001300137220 */ /* 0x004fca0000400000 */
[----:B------:R1:W-:Y:S04]  /*09a0*/  REDG.E.ADD.F32.FTZ.RN.STRONG.GPU desc[UR24][R8.64], R19 ;  /* 0x00000013080079a6 */ /* 0x0003e8000c12f318 */
[----:B------:R-:W-:Y:S01]  /*09b0*/  @!P0 STG.E desc[UR24][R6.64], RZ ;  /* 0x000000ff06008986 */ /* 0x000fe2000c101918 */
[----:B------:R-:W-:Y:S06]  /*09c0*/  BAR.SYNC.DEFER_BLOCKING 0x0 ;  /* 0x0000000000007b1d */ /* 0x000fec0000010000 */
[----:B0-----:R-:W2:Y:S01]  /*09d0*/  LDG.E R17, desc[UR24][R14.64] ;  /* 0x000000180e117981 */ /* 0x001ea2000c1e1900 */
[----:B------:R-:W-:Y:S01]  /*09e0*/  UIADD3 UR17, UP0, UPT, UR26, UR10, URZ ;  /* 0x0000000a1a117290 */ /* 0x000fe2000ff1e0ff */
[----:B------:R-:W-:-:S03]  /*09f0*/  IADD3 R12, P1, PT, R14, R2, RZ ;  /* 0x000000020e0c7210 */ /* 0x000fc60007f3e0ff */
[----:B------:R-:W-:Y:S02]  /*0a00*/  UIADD3.X UR18, UPT, UPT, UR27, UR13, URZ, UP0, !UPT ;  /* 0x0000000d1b127290 */ /* 0x000fe400087fe4ff */
[----:B------:R-:W-:Y:S02]  /*0a10*/  IMAD.U32 R10, RZ, RZ, UR17 ;  /* 0x00000011ff0a7e24 */ /* 0x000fe4000f8e00ff */
[----:B------:R-:W-:Y:S02]  /*0a20*/  IMAD.X R13, R15, 0x1, R3, P1 ;  /* 0x000000010f0d7824 */ /* 0x000fe400008e0603 */
[----:B------:R-:W-:Y:S01]  /*0a30*/  MOV R11, UR18 ;  /* 0x00000012000b7c02 */ /* 0x000fe20008000f00 */
[----:B--2---:R-:W-:-:S05]  /*0a40*/  FMUL R17, R0, R17 ;  /* 0x0000001100117220 */ /* 0x004fca0000400000 */
[----:B------:R0:W-:Y:S04]  /*0a50*/  REDG.E.ADD.F32.FTZ.RN.STRONG.GPU desc[UR24][R6.64], R17 ;  /* 0x00000011060079a6 */ /* 0x0001e8000c12f318 */
[----:B------:R-:W-:Y:S01]  /*0a60*/  @!P0 STG.E desc[UR24][R10.64], RZ ;  /* 0x000000ff0a008986 */ /* 0x000fe2000c101918 */
[----:B------:R-:W-:Y:S06]  /*0a70*/  BAR.SYNC.DEFER_BLOCKING 0x0 ;  /* 0x0000000000007b1d */ /* 0x000fec0000010000 */
[----:B-1----:R-:W2:Y:S01]  /*0a80*/  LDG.E R19, desc[UR24][R12.64] ;  /* 0x000000180c137981 */ /* 0x002ea2000c1e1900 */
        /* <DEDUP_REMOVED lines=43> */
[----:B------:R-:W2:Y:S01]  /*0d40*/  LDG.E R13, desc[UR24][R12.64] ;  /* 0x000000180c0d7981 */ /* 0x000ea2000c1e1900 */
[----:B------:R-:W-:Y:S01]  /*0d50*/  ULEA UR17, UP0, UR22, UR26, 0x3 ;  /* 0x0000001a16117291 */ /* 0x000fe2000f8018ff */
[----:B------:R-:W-:Y:S01]  /*0d60*/  LEA R4, P1, R2, R4, 0x3 ;  /* 0x0000000402047211 */ /* 0x000fe200078218ff */
[----:B------:R-:W-:-:S02]  /*0d70*/  UIMAD.WIDE.U32 UR18, UR16, 0x4, URZ ;  /* 0x00000004101278a5 */ /* 0x000fc4000f8e00ff */
[----:B------:R-:W-:Y:S01]  /*0d80*/  ULEA.HI.X UR20, UR22, UR27, UR23, 0x3, UP0 ;  /* 0x0000001b16147291 */ /* 0x000fe200080f1c17 */
[----:B------:R-:W-:Y:S01]  /*0d90*/  LEA.HI.X R5, R2, R5, R3, 0x3, P1 ;  /* 0x0000000502057211 */ /* 0x000fe200008f1c03 */
[----:B------:R-:W-:-:S04]  /*0da0*/  UIADD3 UR21, UP0, UPT, UR18, UR17, URZ ;  /* 0x0000001112157290 */ /* 0x000fc8000ff1e0ff */
[----:B------:R-:W-:Y:S02]  /*0db0*/  UIADD3.X UR26, UPT, UPT, UR19, UR20, URZ, UP0, !UPT ;  /* 0x00000014131a7290 */ /* 0x000fe400087fe4ff */
[----:B-1----:R-:W-:-:S04]  /*0dc0*/  IMAD.U32 R6, RZ, RZ, UR21 ;  /* 0x00000015ff067e24 */ /* 0x002fc8000f8e00ff */
[----:B------:R-:W-:Y:S01]  /*0dd0*/  MOV R7, UR26 ;  /* 0x0000001a00077c02 */ /* 0x000fe20008000f00 */
[----:B--2---:R-:W-:-:S05]  /*0de0*/  FMUL R15, R0, R13 ;  /* 0x0000000d000f7220 */ /* 0x004fca0000400000 */
[----:B------:R1:W-:Y:S04]  /*0df0*/  REDG.E.ADD.F32.FTZ.RN.STRONG.GPU desc[UR24][R8.64], R15 ;  /* 0x0000000f080079a6 */ /* 0x0003e8000c12f318 */
[----:B------:R-:W-:Y:S01]  /*0e00*/  @!P0 STG.E desc[UR24][R6.64], RZ ;  /* 0x000000ff06008986 */ /* 0x000fe2000c101918 */
[----:B------:R-:W-:Y:S06]  /*0e10*/  BAR.SYNC.DEFER_BLOCKING 0x0 ;  /* 0x0000000000007b1d */ /* 0x000fec0000010000 */
[----:B0-----:R-:W2:Y:S01]  /*0e20*/  LDG.E R17, desc[UR24][R4.64] ;  /* 0x0000001804117981 */ /* 0x001ea2000c1e1900 */
[----:B------:R-:W-:Y:S01]  /*0e30*/  UIADD3 UR21, UP0, UP1, UR17, UR22, UR18 ;  /* 0x0000001611157290 */ /* 0x000fe2000f91e012 */
[----:B------:R-:W-:-:S03]  /*0e40*/  IADD3 R12, P1, PT, R4, R2, RZ ;  /* 0x00000002040c7210 */ /* 0x000fc60007f3e0ff */
[----:B------:R-:W-:Y:S01]  /*0e50*/  UIADD3.X UR18, UPT, UPT, UR20, UR23, UR19, UP0, UP1 ;  /* 0x0000001714127290 */ /* 0x000fe200087e2413 */
[----:B------:R-:W-:Y:S01]  /*0e60*/  IADD3.X R13, PT, PT, R5, R3, RZ, P1, !PT ;  /* 0x00000003050d7210 */ /* 0x000fe20000ffe4ff */
[----:B------:R-:W-:-:S04]  /*0e70*/  IMAD.U32 R10, RZ, RZ, UR21 ;  /* 0x00000015ff0a7e24 */ /* 0x000fc8000f8e00ff */
[----:B------:R-:W-:Y:S02]  /*0e80*/  IMAD.U32 R11, RZ, RZ, UR18 ;  /* 0x00000012ff0b7e24 */ /* 0x000fe4000f8e00ff */
[----:B--2---:R-:W-:-:S05]  /*0e90*/  FMUL R17, R0, R17 ;  /* 0x0000001100117220 */ /* 0x004fca0000400000 */
[----:B------:R0:W-:Y:S04]  /*0ea0*/  REDG.E.ADD.F32.FTZ.RN.STRONG.GPU desc[UR24][R6.64], R17 ;  /* 0x00000011060079a6 */ /* 0x0001e8000c12f318 */
[----:B------:R-:W-:Y:S01]  /*0eb0*/  @!P0 STG.E desc[UR24][R10.64], RZ ;  /* 0x000000ff0a008986 */ /* 0x000fe2000c101918 */
[----:B------:R-:W-:Y:S06]  /*0ec0*/  BAR.SYNC.DEFER_BLOCKING 0x0 ;  /* 0x0000000000007b1d */ /* 0x000fec0000010000 */
[----:B------:R-:W2:Y:S01]  /*0ed0*/  LDG.E R19, desc[UR24][R12.64] ;  /* 0x000000180c137981 */ /* 0x000ea2000c1e1900 */
[----:B------:R-:W-:Y:S01]  /*0ee0*/  UIADD3 UR18, UP0, UPT, UR17, UR15, URZ ;  /* 0x0000000f11127290 */ /* 0x000fe2000ff1e0ff */
[----:B------:R-:W-:-:S03]  /*0ef0*/  IADD3 R14, P1, PT, R12, R2, RZ ;  /* 0x000000020c0e7210 */ /* 0x000fc60007f3e0ff */
[----:B------:R-:W-:Y:S01]  /*0f00*/  UIADD3.X UR19, UPT, UPT, UR20, UR14, URZ, UP0, !UPT ;  /* 0x0000000e14137290 */ /* 0x000fe200087fe4ff */
[----:B-1----:R-:W-:Y:S01]  /*0f10*/  IADD3.X R15, PT, PT, R13, R3, RZ, P1, !PT ;  /* 0x000000030d0f7210 */ /* 0x002fe20000ffe4ff */
[----:B------:R-:W-:-:S04]  /*0f20*/  IMAD.U32 R8, RZ, RZ, UR18 ;  /* 0x00000012ff087e24 */ /* 0x000fc8000f8e00ff */
[----:B------:R-:W-:Y:S02]  /*0f30*/  IMAD.U32 R9, RZ, RZ, UR19 ;  /* 0x00000013ff097e24 */ /* 0x000fe4000f8e00ff */
[----:B--2---:R-:W-:-:S05]  /*0f40*/  FMUL R19, R0, R19 ;  /* 0x0000001300137220 */ /* 0x004fca0000400000 */
[----:B------:R1:W-:Y:S04]  /*0f50*/  REDG.E.ADD.F32.FTZ.RN.STRONG.GPU desc[UR24][R10.64], R19 ;  /* 0x000000130a0079a6 */ /* 0x0003e8000c12f318 */
[----:B------:R-:W-:Y:S01]  /*0f60*/  @!P0 STG.E desc[UR24][R8.64], RZ ;  /* 0x000000ff08008986 */ /* 0x000fe2000c101918 */
[----:B------:R-:W-:Y:S06]  /*0f70*/  BAR.SYNC.DEFER_BLOCKING 0x0 ;  /* 0x0000000000007b1d */ /* 0x000fec0000010000 */
[----:B0-----:R-:W2:Y:S01]  /*0f80*/  LDG.E R17, desc[UR24][R14.64] ;  /* 0x000000180e117981 */ /* 0x001ea2000c1e1900 */
[----:B------:R-:W-:Y:S01]  /*0f90*/  UIADD3 UR18, UP0, UPT, UR17, UR10, URZ ;  /* 0x0000000a11127290 */ /* 0x000fe2000ff1e0ff */
[----:B------:R-:W-:-:S03]  /*0fa0*/  IADD3 R12, P1, PT, R14, R2, RZ ;  /* 0x000000020e0c7210 */ /* 0x000fc60007f3e0ff */
[----:B------:R-:W-:Y:S01]  /*0fb0*/  UIADD3.X UR19, UPT, UPT, UR20, UR13, URZ, UP0, !UPT ;  /* 0x0000000d14137290 */ /* 0x000fe200087fe4ff */
[----:B------:R-:W-:Y:S01]  /*0fc0*/  IADD3.X R13, PT, PT, R15, R3, RZ, P1, !PT ;  /* 0x000000030f0d7210 */ /* 0x000fe20000ffe4ff */
[----:B------:R-:W-:-:S04]  /*0fd0*/  IMAD.U32 R6, RZ, RZ, UR18 ;  /* 0x00000012ff067e24 */ /* 0x000fc8000f8e00ff */
        /* <DEDUP_REMOVED lines=42> */
[----:B------:R-:W-:Y:S02]  /*1280*/  IADD3.X R13, PT, PT, R15, R3, RZ, P1, !PT ;  /* 0x000000030f0d7210 */ /* 0x000fe40000ffe4ff */
[----:B------:R-:W-:-:S03]  /*1290*/  MOV R10, UR18 ;  /* 0x00000012000a7c02 */ /* 0x000fc60008000f00 */
[----:B------:R-:W-:Y:S02]  /*12a0*/  IMAD.U32 R11, RZ, RZ, UR19 ;  /* 0x00000013ff0b7e24 */ /* 0x000fe4000f8e00ff */
        /* <DEDUP_REMOVED lines=21> */
[----:B------:R-:W-:Y:S02]  /*1400*/  UIADD3.X UR18, UPT, UPT, UR20, UR23, UR19, UP0, UP1 ;  /* 0x0000001714127290 */ /* 0x000fe400087e2413 */
        /* <DEDUP_REMOVED lines=11> */
[----:B-1----:R-:W-:Y:S02]  /*14c0*/  IADD3.X R15, PT, PT, R13, R3, RZ, P1, !PT ;  /* 0x000000030d0f7210 */ /* 0x002fe40000ffe4ff */
[----:B------:R-:W-:-:S03]  /*14d0*/  MOV R10, UR18 ;  /* 0x00000012000a7c02 */ /* 0x000fc60008000f00 */
        /* <DEDUP_REMOVED lines=1882> */
[----:B-1----:R-:W-:Y:S01]  /*8a80*/  LEA R8, P1, R2, R4, 0x3 ;  /* 0x0000000402087211 */ /* 0x002fe200078218ff */
[----:B------:R-:W-:-:S02]  /*8a90*/  UIMAD.WIDE.U32 UR16, UR16, 0x4, URZ ;  /* 0x00000004101078a5 */ /* 0x000fc4000f8e00ff */
[----:B------:R-:W-:Y:S01]  /*8aa0*/  ULEA.HI.X UR19, UR22, UR20, UR23, 0x3, UP0 ;  /* 0x0000001416137291 */ /* 0x000fe200080f1c17 */
[----:B------:R-:W-:Y:S01]  /*8ab0*/  LEA.HI.X R9, R2, R5, R3, 0x3, P1 ;  /* 0x0000000502097211 */ /* 0x000fe200008f1c03 */
        /* <DEDUP_REMOVED lines=78> */
[----:B------:R-:W-:Y:S02]  /*8fa0*/  IADD3.X R3, PT, PT, R11, R3, RZ, P1, !PT ;  /* 0x000000030b037210 */ /* 0x000fe40000ffe4ff */
[----:B0-----:R-:W-:-:S03]  /*8fb0*/  MOV R6, UR4 ;  /* 0x0000000400067c02 */ /* 0x001fc60008000f00 */
[----:B------:R-:W-:Y:S02]  /*8fc0*/  IMAD.U32 R7, RZ, RZ, UR5 ;  /* 0x00000005ff077e24 */ /* 0x000fe4000f8e00ff */
[----:B--2---:R-:W-:-:S05]  /*8fd0*/  FMUL R13, R0, R13 ;  /* 0x0000000d000d7220 */ /* 0x004fca0000400000 */
[----:B------:R-:W-:Y:S04]  /*8fe0*/  REDG.E.ADD.F32.FTZ.RN.STRONG.GPU desc[UR24][R4.64], R13 ;  /* 0x0000000d040079a6 */ /* 0x000fe8000c12f318 */
[----:B------:R-:W-:Y:S01]  /*8ff0*/  @!P0 STG.E desc[UR24][R6.64], RZ ;  /* 0x000000ff06008986 */ /* 0x000fe2000c101918 */
[----:B------:R-:W-:Y:S06]  /*9000*/  BAR.SYNC.DEFER_BLOCKING 0x0 ;  /* 0x0000000000007b1d */ /* 0x000fec0000010000 */
[----:B------:R-:W1:Y:S02]  /*9010*/  LDG.E R3, desc[UR24][R2.64] ;  /* 0x0000001802037981 */ /* 0x000e64000c1e1900 */
[----:B-1----:R-:W-:-:S05]  /*9020*/  FMUL R9, R0, R3 ;  /* 0x0000000300097220 */ /* 0x002fca0000400000 */
[----:B------:R-:W-:Y:S01]  /*9030*/  REDG.E.ADD.F32.FTZ.RN.STRONG.GPU desc[UR24][R6.64], R9 ;  /* 0x00000009060079a6 */ /* 0x000fe2000c12f318 */
[----:B------:R-:W-:Y:S05]  /*9040*/  EXIT ;  /* 0x000000000000794d */ /* 0x000fea0003800000 */
.L_x_16:
        /* <DEDUP_REMOVED lines=11> */
.L_x_56:


//--------------------- .text._Z7matMul4PfS_S_jjjmmm --------------------------
	.section	.text._Z7matMul4PfS_S_jjjmmm,"ax",@progbits
	.align	128
        .global         _Z7matMul4PfS_S_jjjmmm
        .type           _Z7matMul4PfS_S_jjjmmm,@function
        .size           _Z7matMul4PfS_S_jjjmmm,(.L_x_57 - _Z7matMul4PfS_S_jjjmmm)
        .other          _Z7matMul4PfS_S_jjjmmm,@"STO_CUDA_ENTRY STV_DEFAULT"
_Z7matMul4PfS_S_jjjmmm:
.text._Z7matMul4PfS_S_jjjmmm:
[----:B------:R-:W-:Y:S01]  /*0000*/  LDC R1, c[0x0][0x37c] ;  /* 0x0000df00ff017b82 */ /* 0x000fe20000000800 */
[----:B------:R-:W0:Y:S07]  /*0010*/  S2R R8, SR_TID.X ;  /* 0x0000000000087919 */ /* 0x000e2e0000002100 */
[----:B------:R-:W0:Y:S01]  /*0020*/  LDC.64 R2, c[0x0][0x388] ;  /* 0x0000e200ff027b82 */ /* 0x000e220000000a00 */
[----:B------:R-:W1:Y:S01]  /*0030*/  LDCU.64 UR8, c[0x0][0x358] ;  /* 0x00006b00ff0877ac */ /* 0x000e620008000a00 */
[----:B------:R-:W2:Y:S06]  /*0040*/  S2R R9, SR_CTAID.X ;  /* 0x0000000000097919 */ /* 0x000eac0000002500 */
[----:B------:R-:W0:Y:S08]  /*0050*/  LDC.64 R4, c[0x0][0x3b0] ;  /* 0x0000ec00ff047b82 */ /* 0x000e300000000a00 */
[----:B------:R-:W3:Y:S08]  /*0060*/  LDC.64 R14, c[0x0][0x390] ;  /* 0x0000e400ff0e7b82 */ /* 0x000ef00000000a00 */
[----:B------:R-:W4:Y:S01]  /*0070*/  LDC.64 R10, c[0x0][0x3b8] ;  /* 0x0000ee00ff0a7b82 */ /* 0x000f220000000a00 */
[----:B0-----:R-:W-:-:S07]  /*0080*/  IMAD.WIDE.U32 R2, R8, R4, R2 ;  /* 0x0000000408027225 */ /* 0x001fce00078e0002 */
[----:B------:R-:W0:Y:S01]  /*0090*/  LDC.64 R12, c[0x0][0x3a8] ;  /* 0x0000ea00ff0c7b82 */ /* 0x000e220000000a00 */
[----:B------:R-:W-:Y:S02]  /*00a0*/  IMAD R3, R8, R5, R3 ;  /* 0x0000000508037224 */ /* 0x000fe400078e0203 */
[----:B--2---:R-:W-:-:S05]  /*00b0*/  IMAD.WIDE.U32 R2, R9, 0x4, R2 ;  /* 0x0000000409027825 */ /* 0x004fca00078e0002 */
[----:B------:R-:W2:Y:S01]  /*00c0*/  LDC.64 R4, c[0x0][0x380] ;  /* 0x0000e000ff047b82 */ /* 0x000ea20000000a00 */
[----:B-1----:R3:W5:Y:S01]  /*00d0*/  LDG.E R7, desc[UR8][R2.64] ;  /* 0x0000000802077981 */ /* 0x002762000c1e1900 */
[----:B------:R-:W-:Y:S01]  /*00e0*/  ISETP.NE.AND P1, PT, R8, RZ, PT ;  /* 0x000000ff0800720c */ /* 0x000fe20003f25270 */
[----:B------:R-:W-:Y:S01]  /*00f0*/  UMOV UR4, URZ ;  /* 0x000000ff00047c82 */ /* 0x000fe20008000000 */
[C-C-:B----4-:R-:W-:Y:S02]  /*0100*/  SHF.L.U64.HI R0, R10.reuse, 0x2, R11.reuse ;  /* 0x000000020a007819 */ /* 0x150fe4000001020b */
[----:B------:R-:W-:Y:S01]  /*0110*/  SHF.L.U64.HI R20, R10, 0x1, R11 ;  /* 0x000000010a147819 */ /* 0x000fe2000001020b */
[----:B---3--:R-:W-:Y:S01]  /*0120*/  IMAD.WIDE.U32 R2, R9, 0x4, R14 ;  /* 0x0000000409027825 */ /* 0x008fe200078e000e */
[----:B0-----:R-:W-:-:S03]  /*0130*/  SHF.L.U64.HI R22, R12, 0x3, R13 ;  /* 0x000000030c167819 */ /* 0x001fc6000001020d */
[----:B--2---:R-:W-:-:S03]  /*0140*/  IMAD.WIDE.U32 R4, R8, 0x4, R4 ;  /* 0x0000000408047825 */ /* 0x004fc600078e0004 */
[----:B------:R-:W-:Y:S01]  /*0150*/  MOV R6, R4 ;  /* 0x0000000400067202 */ /* 0x000fe20000000f00 */
[----:B------:R-:W-:Y:S01]  /*0160*/  IMAD.MOV.U32 R4, RZ, RZ, R2 ;  /* 0x000000ffff047224 */ /* 0x000fe200078e0002 */
[----:B------:R-:W-:-:S07]  /*0170*/  SHF.L.U64.HI R2, R10, 0x3, R11 ;  /* 0x000000030a027819 */ /* 0x000fce000001020b */
.L_x_33:
[----:B0-----:R-:W0:Y:S01]  /*0180*/  S2UR UR6, SR_CgaCtaId ;  /* 0x00000000000679c3 */ /* 0x001e220000008800 */
[----:B------:R-:W-:Y:S01]  /*0190*/  UMOV UR5, 0x400 ;  /* 0x0000040000057882 */ /* 0x000fe20000000000 */
[----:B------:R-:W-:Y:S01]  /*01a0*/  MOV R14, R6 ;  /* 0x00000006000e7202 */ /* 0x000fe20000000f00 */
[----:B------:R-:W-:Y:S01]  /*01b0*/  IMAD.MOV.U32 R15, RZ, RZ, R5 ;  /* 0x000000ffff0f7224 */ /* 0x000fe200078e0005 */
[----:B0-----:R-:W-:-:S09]  /*01c0*/  ULEA UR5, UR6, UR5, 0x18 ;  /* 0x0000000506057291 */ /* 0x001fd2000f8ec0ff */
[----:B------:R-:W-:Y:S01]  /*01d0*/  @!P1 STS [UR5], RZ ;  /* 0x000000ffff009988 */ /* 0x000fe20008000805 */
[----:B------:R-:W-:Y:S06]  /*01e0*/  BAR.SYNC.DEFER_BLOCKING 0x0 ;  /* 0x0000000000007b1d */ /* 0x000fec0000010000 */
[----:B------:R-:W2:Y:S01]  /*01f0*/  LDG.E R14, desc[UR8][R14.64] ;  /* 0x000000080e0e7981 */ /* 0x000ea2000c1e1900 */
[----:B------:R-:W-:Y:S01]  /*0200*/  BSSY.RECONVERGENT B0, `(.L_x_17) ;  /* 0x000000a000007945 */ /* 0x000fe20003800200 */
[----:B------:R-:W-:Y:S01]  /*0210*/  UIADD3 UR4, UPT, UPT, UR4, 0x8, URZ ;  /* 0x0000000804047890 */ /* 0x000fe2000fffe0ff */
[----:B------:R-:W-:-:S03]  /*0220*/  ISETP.NE.AND P0, PT, R8, 0x1, PT ;  /* 0x000000010800780c */ /* 0x000fc60003f05270 */
[----:B------:R-:W-:Y:S01]  /*0230*/  UISETP.NE.AND UP0, UPT, UR4, 0xc8, UPT ;  /* 0x000000c80400788c */ /* 0x000fe2000bf05270 */
[----:B--2--5:R-:W-:-:S10]  /*0240*/  FMUL R9, R7, R14 ;  /* 0x0000000e07097220 */ /* 0x024fd40000400000 */
.L_x_18:
[----:B------:R-:W0:Y:S01]  /*0250*/  LDS R14, [UR5] ;  /* 0x00000005ff0e7984 */ /* 0x000e220008000800 */
[----:B------:R-:W-:Y:S01]  /*0260*/  MOV R11, UR5 ;  /* 0x00000005000b7c02 */ /* 0x000fe20008000f00 */
[----:B0-----:R-:W-:-:S05]  /*0270*/  FADD R15, R9, R14 ;  /* 0x0000000e090f7221 */ /* 0x001fca0000000000 */
[----:B------:R-:W0:Y:S02]  /*0280*/  ATOMS.CAST.SPIN P1, [R11], R14, R15 ;  /* 0x0000000e0b00758d */ /* 0x000e24000182000f */
[----:B0-----:R-:W-:Y:S05]  /*0290*/  @!P1 BRA `(.L_x_18) ;  /* 0xfffffffc00ec9947 */ /* 0x001fea000383ffff */
[----:B------:R-:W-:Y:S05]  /*02a0*/  BSYNC.RECONVERGENT B0 ;  /* 0x0000000000007941 */ /* 0x000fea0003800200 */
.L_x_17:
[----:B------:R-:W-:Y:S01]  /*02b0*/  BAR.SYNC.DEFER_BLOCKING 0x0 ;  /* 0x0000000000007b1d */ /* 0x000fe20000010000 */
[----:B------:R-:W-:Y:S01]  /*02c0*/  ISETP.NE.AND P1, PT, R8, RZ, PT ;  /* 0x000000ff0800720c */ /* 0x000fe20003f25270 */
[----:B------:R-:W-:Y:S01]  /*02d0*/  @!P0 IMAD.MOV.U32 R14, RZ, RZ, R4 ;  /* 0x000000ffff0e8224 */ /* 0x000fe200078e0004 */
[----:B------:R-:W-:-:S03]  /*02e0*/  @!P0 MOV R15, R3 ;  /* 0x00000003000f8202 */ /* 0x000fc60000000f00 */
[----:B------:R-:W0:Y:S01]  /*02f0*/  LDCU.64 UR6, c[0x0][0x3a8] ;  /* 0x00007500ff0677ac */ /* 0x000e220008000a00 */
[----:B------:R-:W1:Y:S01]  /*0300*/  @!P0 LDS R9, [UR5] ;  /* 0x00000005ff098984 */ /* 0x000e620008000800 */
[----:B0-----:R-:W-:-:S06]  /*0310*/  IADD3 R16, P2, PT, R6, UR6, RZ ;  /* 0x0000000606107c10 */ /* 0x001fcc000ff5e0ff */
[----:B------:R-:W-:Y:S01]  /*0320*/  @!P1 STS [UR5], RZ ;  /* 0x000000ffff009988 */ /* 0x000fe20008000805 */
[----:B------:R-:W-:-:S03]  /*0330*/  IADD3.X R17, PT, PT, R5, UR7, RZ, P2, !PT ;  /* 0x0000000705117c10 */ /* 0x000fc600097fe4ff */
[----:B-1----:R0:W-:Y:S01]  /*0340*/  @!P0 STG.E desc[UR8][R14.64], R9 ;  /* 0x000000090e008986 */ /* 0x0021e2000c101908 */
[----:B------:R-:W-:Y:S06]  /*0350*/  BAR.SYNC.DEFER_BLOCKING 0x0 ;  /* 0x0000000000007b1d */ /* 0x000fec0000010000 */
[----:B------:R-:W2:Y:S01]  /*0360*/  LDG.E R18, desc[UR8][R16.64] ;  /* 0x0000000810127981 */ /* 0x000ea2000c1e1900 */
[----:B------:R-:W-:Y:S01]  /*0370*/  BSSY.RECONVERGENT B0, `(.L_x_19) ;  /* 0x0000007000007945 */ /* 0x000fe20003800200 */
[----:B0-2---:R-:W-:-:S07]  /*0380*/  FMUL R11, R7, R18 ;  /* 0x00000012070b7220 */ /* 0x005fce0000400000 */
.L_x_20:
[----:B------:R-:W0:Y:S01]  /*0390*/  LDS R14, [UR5] ;  /* 0x00000005ff0e7984 */ /* 0x000e220008000800 */
[----:B------:R-:W-:Y:S02]  /*03a0*/  IMAD.U32 R9, RZ, RZ, UR5 ;  /* 0x00000005ff097e24 */ /* 0x000fe4000f8e00ff */
[----:B0-----:R-:W-:-:S05]  /*03b0*/  FADD R15, R11, R14 ;  /* 0x0000000e0b0f7221 */ /* 0x001fca0000000000 */
[----:B------:R-:W0:Y:S02]  /*03c0*/  ATOMS.CAST.SPIN P2, [R9], R14, R15 ;  /* 0x0000000e0900758d */ /* 0x000e24000184000f */
[----:B0-----:R-:W-:Y:S05]  /*03d0*/  @!P2 BRA `(.L_x_20) ;  /* 0xfffffffc00eca947 */ /* 0x001fea000383ffff */
[----:B------:R-:W-:Y:S05]  /*03e0*/  BSYNC.RECONVERGENT B0 ;  /* 0x0000000000007941 */ /* 0x000fea0003800200 */
.L_x_19:
[----:B------:R-:W-:Y:S01]  /*03f0*/  BAR.SYNC.DEFER_BLOCKING 0x0 ;  /* 0x0000000000007b1d */ /* 0x000fe20000010000 */
[----:B------:R-:W-:-:S04]  /*0400*/  IADD3 R16, P3, PT, R16, UR6, RZ ;  /* 0x0000000610107c10 */ /* 0x000fc8000ff7e0ff */
[----:B------:R-:W-:-:S03]  /*0410*/  IADD3.X R17, PT, PT, R17, UR7, RZ, P3, !PT ;  /* 0x0000000711117c10 */ /* 0x000fc60009ffe4ff */
[----:B------:R-:W0:Y:S01]  /*0420*/  @!P0 LDC.64 R14, c[0x0][0x3b8] ;  /* 0x0000ee00ff0e8b82 */ /* 0x000e220000000a00 */
[----:B------:R-:W1:Y:S04]  /*0430*/  @!P0 LDS R9, [UR5] ;  /* 0x00000005ff098984 */ /* 0x000e680008000800 */
[----:B------:R-:W-:Y:S01]  /*0440*/  @!P1 STS [UR5], RZ ;  /* 0x000000ffff009988 */ /* 0x000fe20008000805 */
[----:B0-----:R-:W-:-:S04]  /*0450*/  @!P0 IADD3 R14, P2, PT, R4, R14, RZ ;  /* 0x0000000e040e8210 */ /* 0x001fc80007f5e0ff */
[----:B------:R-:W-:-:S05]  /*0460*/  @!P0 IADD3.X R15, PT, PT, R3, R15, RZ, P2, !PT ;  /* 0x0000000f030f8210 */ /* 0x000fca00017fe4ff */
[----:B-1----:R0:W-:Y:S01]  /*0470*/  @!P0 STG.E desc[UR8][R14.64], R9 ;  /* 0x000000090e008986 */ /* 0x0021e2000c101908 */
[----:B------:R-:W-:Y:S06]  /*0480*/  BAR.SYNC.DEFER_BLOCKING 0x0 ;  /* 0x0000000000007b1d */ /* 0x000fec0000010000 */
[----:B------:R-:W2:Y:S01]  /*0490*/  LDG.E R18, desc[UR8][R16.64] ;  /* 0x0000000810127981 */ /* 0x000ea2000c1e1900 */
[----:B------:R-:W-:Y:S01]  /*04a0*/  BSSY.RECONVERGENT B0, `(.L_x_21) ;  /* 0x0000007000007945 */ /* 0x000fe20003800200 */
[----:B0-2---:R-:W-:-:S07]  /*04b0*/  FMUL R11, R7, R18 ;  /* 0x00000012070b7220 */ /* 0x005fce0000400000 */
.L_x_22:
[----:B------:R-:W0:Y:S01]  /*04c0*/  LDS R14, [UR5] ;  /* 0x00000005ff0e7984 */ /* 0x000e220008000800 */
[----:B------:R-:W-:Y:S02]  /*04d0*/  IMAD.U32 R9, RZ, RZ, UR5 ;  /* 0x00000005ff097e24 */ /* 0x000fe4000f8e00ff */
[----:B0-----:R-:W-:-:S05]  /*04e0*/  FADD R15, R11, R14 ;  /* 0x0000000e0b0f7221 */ /* 0x001fca0000000000 */
[----:B------:R-:W0:Y:S02]  /*04f0*/  ATOMS.CAST.SPIN P2, [R9], R14, R15 ;  /* 0x0000000e0900758d */ /* 0x000e24000184000f */
[----:B0-----:R-:W-:Y:S05]  /*0500*/  @!P2 BRA `(.L_x_22) ;  /* 0xfffffffc00eca947 */ /* 0x001fea000383ffff */
[----:B------:R-:W-:Y:S05]  /*0510*/  BSYNC.RECONVERGENT B0 ;  /* 0x0000000000007941 */ /* 0x000fea0003800200 */
.L_x_21:
[----:B------:R-:W-:Y:S01]  /*0520*/  BAR.SYNC.DEFER_BLOCKING 0x0 ;  /* 0x0000000000007b1d */ /* 0x000fe20000010000 */
[----:B------:R-:W-:Y:S02]  /*0530*/  @!P0 LEA R14, P2, R10, R4, 0x1 ;  /* 0x000000040a0e8211 */ /* 0x000fe400078408ff */
[----:B------:R-:W-:Y:S02]  /*0540*/  IADD3 R18, P3, PT, R16, UR6, RZ ;  /* 0x0000000610127c10 */ /* 0x000fe4000ff7e0ff */
[----:B------:R-:W-:Y:S02]  /*0550*/  @!P0 IADD3.X R15, PT, PT, R3, R20, RZ, P2, !PT ;  /* 0x00000014030f8210 */ /* 0x000fe400017fe4ff */
[----:B------:R-:W-:Y:S01]  /*0560*/  IADD3.X R19, PT, PT, R17, UR7, RZ, P3, !PT ;  /* 0x0000000711137c10 */ /* 0x000fe20009ffe4ff */
[----:B------:R-:W0:Y:S04]  /*0570*/  @!P0 LDS R9, [UR5] ;  /* 0x00000005ff098984 */ /* 0x000e280008000800 */
[----:B------:R-:W-:Y:S04]  /*0580*/  @!P1 STS [UR5], RZ ;  /* 0x000000ffff009988 */ /* 0x000fe80008000805 */
[----:B0-----:R0:W-:Y:S01]  /*0590*/  @!P0 STG.E desc[UR8][R14.64], R9 ;  /* 0x000000090e008986 */ /* 0x0011e2000c101908 */
[----:B------:R-:W-:Y:S06]  /*05a0*/  BAR.SYNC.DEFER_BLOCKING 0x0 ;  /* 0x0000000000007b1d */ /* 0x000fec0000010000 */
[----:B------:R-:W2:Y:S01]  /*05b0*/  LDG.E R16, desc[UR8][R18.64] ;  /* 0x0000000812107981 */ /* 0x000ea2000c1e1900 */
[----:B------:R-:W-:Y:S01]  /*05c0*/  BSSY.RECONVERGENT B0, `(.L_x_23) ;  /* 0x0000007000007945 */ /* 0x000fe20003800200 */
[----:B0-2---:R-:W-:-:S07]  /*05d0*/  FMUL R11, R7, R16 ;  /* 0x00000010070b7220 */ /* 0x005fce0000400000 */
.L_x_24:
[----:B------:R-:W0:Y:S01]  /*05e0*/  LDS R14, [UR5] ;  /* 0x00000005ff0e7984 */ /* 0x000e220008000800 */
[----:B------:R-:W-:Y:S02]  /*05f0*/  IMAD.U32 R9, RZ, RZ, UR5 ;  /* 0x00000005ff097e24 */ /* 0x000fe4000f8e00ff */
[----:B0-----:R-:W-:-:S05]  /*0600*/  FADD R15, R11, R14 ;  /* 0x0000000e0b0f7221 */ /* 0x001fca0000000000 */
[----:B------:R-:W0:Y:S02]  /*0610*/  ATOMS.CAST.SPIN P2, [R9], R14, R15 ;  /* 0x0000000e0900758d */ /* 0x000e24000184000f */
[----:B0-----:R-:W-:Y:S05]  /*0620*/  @!P2 BRA `(.L_x_24) ;  /* 0xfffffffc00eca947 */ /* 0x001fea000383ffff */
[----:B------:R-:W-:Y:S05]  /*0630*/  BSYNC.RECONVERGENT B0 ;  /* 0x0000000000007941 */ /* 0x000fea0003800200 */
.L_x_23:
[----:B------:R-:W-:Y:S01]  /*0640*/  BAR.SYNC.DEFER_BLOCKING 0x0 ;  /* 0x0000000000007b1d */ /* 0x000fe20000010000 */
[----:B------:R-:W-:Y:S01]  /*0650*/  @!P0 MOV R16, R4 ;  /* 0x0000000400108202 */ /* 0x000fe20000000f00 */
[----:B------:R-:W-:Y:S01]  /*0660*/  @!P0 IMAD.MOV.U32 R17, RZ, RZ, R3 ;  /* 0x000000ffff118224 */ /* 0x000fe200078e0003 */
[----:B------:R-:W-:-:S05]  /*0670*/  IADD3 R18, P2, PT, R18, UR6, RZ ;  /* 0x0000000612127c10 */ /* 0x000fca000ff5e0ff */
[----:B------:R-:W0:Y:S01]  /*0680*/  @!P0 LDC.64 R14, c[0x0][0x3b8] ;  /* 0x0000ee00ff0e8b82 */ /* 0x000e220000000a00 */
[----:B------:R-:W-:Y:S01]  /*0690*/  IADD3.X R19, PT, PT, R19, UR7, RZ, P2, !PT ;  /* 0x0000000713137c10 */ /* 0x000fe200097fe4ff */
[----:B------:R-:W1:Y:S04]  /*06a0*/  @!P0 LDS R9, [UR5] ;  /* 0x00000005ff098984 */ /* 0x000e680008000800 */
[----:B------:R-:W-:Y:S01]  /*06b0*/  @!P1 STS [UR5], RZ ;  /* 0x000000ffff009988 */ /* 0x000fe20008000805 */
[----:B0-----:R-:W-:-:S04]  /*06c0*/  @!P0 IMAD.WIDE.U32 R16, R14, 0x3, R16 ;  /* 0x000000030e108825 */ /* 0x001fc800078e0010 */
[----:B------:R-:W-:-:S05]  /*06d0*/  @!P0 IMAD R15, R15, 0x3, RZ ;  /* 0x000000030f0f8824 */ /* 0x000fca00078e02ff */
[----:B------:R-:W-:-:S05]  /*06e0*/  @!P0 IADD3 R17, PT, PT, R17, R15, RZ ;  /* 0x0000000f11118210 */ /* 0x000fca0007ffe0ff */
[----:B-1----:R0:W-:Y:S01]  /*06f0*/  @!P0 STG.E desc[UR8][R16.64], R9 ;  /* 0x0000000910008986 */ /* 0x0021e2000c101908 */
[----:B------:R-:W-:Y:S06]  /*0700*/  BAR.SYNC.DEFER_BLOCKING 0x0 ;  /* 0x0000000000007b1d */ /* 0x000fec0000010000 */
[----:B------:R-:W2:Y:S01]  /*0710*/  LDG.E R14, desc[UR8][R18.64] ;  /* 0x00000008120e7981 */ /* 0x000ea2000c1e1900 */
[----:B------:R-:W-:Y:S01]  /*0720*/  BSSY.RECONVERGENT B0, `(.L_x_25) ;  /* 0x0000007000007945 */ /* 0x000fe20003800200 */
[----:B0-2---:R-:W-:-:S07]  /*0730*/  FMUL R11, R7, R14 ;  /* 0x0000000e070b7220 */ /* 0x005fce0000400000 */
.L_x_26:
[----:B------:R-:W0:Y:S01]  /*0740*/  LDS R14, [UR5] ;  /* 0x00000005ff0e7984 */ /* 0x000e220008000800 */
[----:B------:R-:W-:Y:S02]  /*0750*/  IMAD.U32 R9, RZ, RZ, UR5 ;  /* 0x00000005ff097e24 */ /* 0x000fe4000f8e00ff */
[----:B0-----:R-:W-:-:S05]  /*0760*/  FADD R15, R11, R14 ;  /* 0x0000000e0b0f7221 */ /* 0x001fca0000000000 */
[----:B------:R-:W0:Y:S02]  /*0770*/  ATOMS.CAST.SPIN P2, [R9], R14, R15 ;  /* 0x0000000e0900758d */ /* 0x000e24000184000f */
[----:B0-----:R-:W-:Y:S05]  /*0780*/  @!P2 BRA `(.L_x_26) ;  /* 0xfffffffc00eca947 */ /* 0x001fea000383ffff */
[----:B------:R-:W-:Y:S05]  /*0790*/  BSYNC.RECONVERGENT B0 ;  /* 0x0000000000007941 */ /* 0x000fea0003800200 */
.L_x_25:
        /* <DEDUP_REMOVED lines=12> */
.L_x_28:
[----:B------:R-:W0:Y:S01]  /*0860*/  LDS R14, [UR5] ;  /* 0x00000005ff0e7984 */ /* 0x000e220008000800 */
[----:B------:R-:W-:Y:S02]  /*0870*/  IMAD.U32 R9, RZ, RZ, UR5 ;  /* 0x00000005ff097e24 */ /* 0x000fe4000f8e00ff */
[----:B0-----:R-:W-:-:S05]  /*0880*/  FADD R15, R11, R14 ;  /* 0x0000000e0b0f7221 */ /* 0x001fca0000000000 */
[----:B------:R-:W0:Y:S02]  /*0890*/  ATOMS.CAST.SPIN P2, [R9], R14, R15 ;  /* 0x0000000e0900758d */ /* 0x000e24000184000f */
[----:B0-----:R-:W-:Y:S05]  /*08a0*/  @!P2 BRA `(.L_x_28) ;  /* 0xfffffffc00eca947 */ /* 0x001fea000383ffff */
[----:B------:R-:W-:Y:S05]  /*08b0*/  BSYNC.RECONVERGENT B0 ;  /* 0x0000000000007941 */ /* 0x000fea0003800200 */
.L_x_27:
        /* <DEDUP_REMOVED lines=16> */
.L_x_30:
[----:B------:R-:W0:Y:S01]  /*09c0*/  LDS R14, [UR5] ;  /* 0x00000005ff0e7984 */ /* 0x000e220008000800 */
[----:B------:R-:W-:Y:S02]  /*09d0*/  IMAD.U32 R9, RZ, RZ, UR5 ;  /* 0x00000005ff097e24 */ /* 0x000fe4000f8e00ff */
[----:B0-----:R-:W-:-:S05]  /*09e0*/  FADD R15, R11, R14 ;  /* 0x0000000e0b0f7221 */ /* 0x001fca0000000000 */
[----:B------:R-:W0:Y:S02]  /*09f0*/  ATOMS.CAST.SPIN P2, [R9], R14, R15 ;  /* 0x0000000e0900758d */ /* 0x000e24000184000f */
[----:B0-----:R-:W-:Y:S05]  /*0a00*/  @!P2 BRA `(.L_x_30) ;  /* 0xfffffffc00eca947 */ /* 0x001fea000383ffff */
[----:B------:R-:W-:Y:S05]  /*0a10*/  BSYNC.RECONVERGENT B0 ;  /* 0x0000000000007941 */ /* 0x000fea0003800200 */
.L_x_29:
        /* <DEDUP_REMOVED lines=16> */
.L_x_32:
[----:B------:R-:W0:Y:S01]  /*0b20*/  LDS R14, [UR5] ;  /* 0x00000005ff0e7984 */ /* 0x000e220008000800 */
[----:B------:R-:W-:Y:S02]  /*0b30*/  IMAD.U32 R9, RZ, RZ, UR5 ;  /* 0x00000005ff097e24 */ /* 0x000fe4000f8e00ff */
[----:B0-----:R-:W-:-:S05]  /*0b40*/  FADD R15, R11, R14 ;  /* 0x0000000e0b0f7221 */ /* 0x001fca0000000000 */
[----:B------:R-:W0:Y:S02]  /*0b50*/  ATOMS.CAST.SPIN P2, [R9], R14, R15 ;  /* 0x0000000e0900758d */ /* 0x000e24000184000f */
[----:B0-----:R-:W-:Y:S05]  /*0b60*/  @!P2 BRA `(.L_x_32) ;  /* 0xfffffffc00eca947 */ /* 0x001fea000383ffff */
[----:B------:R-:W-:Y:S05]  /*0b70*/  BSYNC.RECONVERGENT B0 ;  /* 0x0000000000007941 */ /* 0x000fea0003800200 */
.L_x_31:
[----:B------:R-:W-:Y:S01]  /*0b80*/  BAR.SYNC.DEFER_BLOCKING 0x0 ;  /* 0x0000000000007b1d */ /* 0x000fe20000010000 */
[----:B------:R-:W-:Y:S02]  /*0b90*/  @!P0 MOV R16, R4 ;  /* 0x0000000400108202 */ /* 0x000fe40000000f00 */
[----:B------:R-:W-:Y:S02]  /*0ba0*/  @!P0 MOV R17, R3 ;  /* 0x0000000300118202 */ /* 0x000fe40000000f00 */
[----:B------:R-:W-:-:S03]  /*0bb0*/  LEA R6, P2, R12, R6, 0x3 ;  /* 0x000000060c067211 */ /* 0x000fc600078418ff */
[----:B------:R-:W0:Y:S01]  /*0bc0*/  @!P0 LDC.64 R14, c[0x0][0x3b8] ;  /* 0x0000ee00ff0e8b82 */ /* 0x000e220000000a00 */
[----:B------:R-:W-:Y:S01]  /*0bd0*/  IADD3.X R5, PT, PT, R5, R22, RZ, P2, !PT ;  /* 0x0000001605057210 */ /* 0x000fe200017fe4ff */
[----:B------:R-:W1:Y:S01]  /*0be0*/  @!P0 LDS R9, [UR5] ;  /* 0x00000005ff098984 */ /* 0x000e620008000800 */
[----:B0-----:R-:W-:-:S04]  /*0bf0*/  @!P0 IMAD.WIDE.U32 R16, R14, 0x7, R16 ;  /* 0x000000070e108825 */ /* 0x001fc800078e0010 */
[----:B------:R-:W-:-:S04]  /*0c00*/  @!P0 IMAD R15, R15, 0x7, RZ ;  /* 0x000000070f0f8824 */ /* 0x000fc800078e02ff */
[----:B------:R-:W-:-:S05]  /*0c10*/  @!P0 IMAD.IADD R17, R17, 0x1, R15 ;  /* 0x0000000111118824 */ /* 0x000fca00078e020f */
[----:B-1----:R0:W-:Y:S01]  /*0c20*/  @!P0 STG.E desc[UR8][R16.64], R9 ;  /* 0x0000000910008986 */ /* 0x0021e2000c101908 */
[----:B------:R-:W-:-:S04]  /*0c30*/  LEA R4, P0, R10, R4, 0x3 ;  /* 0x000000040a047211 */ /* 0x000fc800078018ff */
[----:B------:R-:W-:Y:S01]  /*0c40*/  IADD3.X R3, PT, PT, R3, R2, RZ, P0, !PT ;  /* 0x0000000203037210 */ /* 0x000fe200007fe4ff */
[----:B------:R-:W-:Y:S08]  /*0c50*/  BRA.U UP0, `(.L_x_33) ;  /* 0xfffffff500487547 */ /* 0x000ff0000b83ffff */
[----:B------:R-:W-:Y:S05]  /*0c60*/  EXIT ;  /* 0x000000000000794d */ /* 0x000fea0003800000 */
.L_x_34:
        /* <DEDUP_REMOVED lines=9> */
.L_x_57:


//--------------------- .text._Z7matMul3PfS_S_jjjmmm --------------------------
	.section	.text._Z7matMul3PfS_S_jjjmmm,"ax",@progbits
	.align	128
        .global         _Z7matMul3PfS_S_jjjmmm
        .type           _Z7matMul3PfS_S_jjjmmm,@function
        .size           _Z7matMul3PfS_S_jjjmmm,(.L_x_58 - _Z7matMul3PfS_S_jjjmmm)
        .other          _Z7matMul3PfS_S_jjjmmm,@"STO_CUDA_ENTRY STV_DEFAULT"
_Z7matMul3PfS_S_jjjmmm:
.text._Z7matMul3PfS_S_jjjmmm:
[----:B------:R-:W-:Y:S01]  /*0000*/  LDC R1, c[0x0][0x37c] ;  /* 0x0000df00ff017b82 */ /* 0x000fe20000000800 */
[----:B------:R-:W0:Y:S07]  /*0010*/  S2R R11, SR_TID.X ;  /* 0x00000000000b7919 */ /* 0x000e2e0000002100 */
[----:B------:R-:W1:Y:S01]  /*0020*/  S2UR UR12, SR_CTAID.X ;  /* 0x00000000000c79c3 */ /* 0x000e620000002500 */
[----:B------:R-:W2:Y:S01]  /*0030*/  LDCU.64 UR10, c[0x0][0x358] ;  /* 0x00006b00ff0a77ac */ /* 0x000ea20008000a00 */
[----:B------:R-:W3:Y:S01]  /*0040*/  S2R R9, SR_CTAID.Y ;  /* 0x0000000000097919 */ /* 0x000ee20000002600 */
[----:B------:R-:W1:Y:S05]  /*0050*/  LDCU.64 UR8, c[0x0][0x3a8] ;  /* 0x00007500ff0877ac */ /* 0x000e6a0008000a00 */
[----:B------:R-:W4:Y:S01]  /*0060*/  LDC.64 R2, c[0x0][0x390] ;  /* 0x0000e400ff027b82 */ /* 0x000f220000000a00 */
[----:B------:R-:W1:Y:S07]  /*0070*/  LDCU.128 UR4, c[0x0][0x380] ;  /* 0x00007000ff0477ac */ /* 0x000e6e0008000c00 */
[----:B------:R-:W4:Y:S08]  /*0080*/  LDC.64 R12, c[0x0][0x3b8] ;  /* 0x0000ee00ff0c7b82 */ /* 0x000f300000000a00 */
[----:B------:R-:W5:Y:S01]  /*0090*/  LDC.64 R14, c[0x0][0x3b0] ;  /* 0x0000ec00ff0e7b82 */ /* 0x000f620000000a00 */
[----:B-1----:R-:W-:Y:S01]  /*00a0*/  UIMAD.WIDE.U32 UR4, UR12, UR8, UR4 ;  /* 0x000000080c0472a5 */ /* 0x002fe2000f8e0004 */
[----:B0-----:R-:W-:-:S03]  /*00b0*/  ISETP.NE.AND P0, PT, R11, RZ, PT ;  /* 0x000000ff0b00720c */ /* 0x001fc60003f05270 */
[----:B------:R-:W-:Y:S02]  /*00c0*/  UIMAD UR8, UR12, UR9, UR5 ;  /* 0x000000090c0872a4 */ /* 0x000fe4000f8e0205 */
[----:B------:R-:W-:Y:S02]  /*00d0*/  MOV R5, UR5 ;  /* 0x0000000500057c02 */ /* 0x000fe40008000f00 */
[----:B------:R-:W-:Y:S02]  /*00e0*/  MOV R4, UR4 ;  /* 0x0000000400047c02 */ /* 0x000fe40008000f00 */
[----:B------:R-:W-:Y:S01]  /*00f0*/  MOV R5, UR8 ;  /* 0x0000000800057c02 */ /* 0x000fe20008000f00 */
[----:B----4-:R-:W-:-:S04]  /*0100*/  IMAD.WIDE.U32 R2, R12, UR12, R2 ;  /* 0x0000000c0c027c25 */ /* 0x010fc8000f8e0002 */
[----:B------:R-:W-:Y:S02]  /*0110*/  IMAD R3, R13, UR12, R3 ;  /* 0x0000000c0d037c24 */ /* 0x000fe4000f8e0203 */
[----:B------:R-:W-:-:S04]  /*0120*/  IMAD.WIDE.U32 R4, R11, 0x4, R4 ;  /* 0x000000040b047825 */ /* 0x000fc800078e0004 */
[----:B---3--:R-:W-:-:S04]  /*0130*/  IMAD.WIDE.U32 R2, R9, 0x4, R2 ;  /* 0x0000000409027825 */ /* 0x008fc800078e0002 */
[C---:B-----5:R-:W-:Y:S01]  /*0140*/  IMAD.WIDE.U32 R6, R11.reuse, R14, UR6 ;  /* 0x000000060b067e25 */ /* 0x060fe2000f8e000e */
[----:B--2---:R-:W-:Y:S03]  /*0150*/  @!P0 STG.E desc[UR10][R2.64], RZ ;  /* 0x000000ff02008986 */ /* 0x004fe6000c10190a */
[----:B------:R-:W-:Y:S01]  /*0160*/  IMAD R7, R11, R15, R7 ;  /* 0x0000000f0b077224 */ /* 0x000fe200078e0207 */
[----:B------:R-:W-:Y:S01]  /*0170*/  BAR.SYNC.DEFER_BLOCKING 0x0 ;  /* 0x0000000000007b1d */ /* 0x000fe20000010000 */
[----:B------:R-:W-:-:S05]  /*0180*/  IMAD.WIDE.U32 R6, R9, 0x4, R6 ;  /* 0x0000000409067825 */ /* 0x000fca00078e0006 */
[----:B------:R-:W2:Y:S04]  /*0190*/  LDG.E R4, desc[UR10][R4.64] ;  /* 0x0000000a04047981 */ /* 0x000ea8000c1e1900 */
[----:B------:R-:W2:Y:S02]  /*01a0*/  LDG.E R7, desc[UR10][R6.64] ;  /* 0x0000000a06077981 */ /* 0x000ea4000c1e1900 */
[----:B--2---:R-:W-:-:S05]  /*01b0*/  FMUL R9, R4, R7 ;  /* 0x0000000704097220 */ /* 0x004fca0000400000 */
[----:B------:R-:W-:Y:S01]  /*01c0*/  REDG.E.ADD.F32.FTZ.RN.STRONG.GPU desc[UR10][R2.64], R9 ;  /* 0x00000009020079a6 */ /* 0x000fe2000c12f30a */
[----:B------:R-:W-:Y:S05]  /*01d0*/  EXIT ;  /* 0x000000000000794d */ /* 0x000fea0003800000 */
.L_x_35:
        /* <DEDUP_REMOVED lines=10> */
.L_x_58:


//--------------------- .text._Z7matMul2PfS_S_jjjmmm --------------------------
	.section	.text._Z7matMul2PfS_S_jjjmmm,"ax",@progbits
	.align	128
        .global         _Z7matMul2PfS_S_jjjmmm
        .type           _Z7matMul2PfS_S_jjjmmm,@function
        .size           _Z7matMul2PfS_S_jjjmmm,(.L_x_59 - _Z7matMul2PfS_S_jjjmmm)
        .other          _Z7matMul2PfS_S_jjjmmm,@"STO_CUDA_ENTRY STV_DEFAULT"
_Z7matMul2PfS_S_jjjmmm:
.text._Z7matMul2PfS_S_jjjmmm:
[----:B------:R-:W-:Y:S01]  /*0000*/  LDC R1, c[0x0][0x37c] ;  /* 0x0000df00ff017b82 */ /* 0x000fe20000000800 */
[----:B------:R-:W0:Y:S07]  /*0010*/  S2R R3, SR_TID.X ;  /* 0x0000000000037919 */ /* 0x000e2e0000002100 */
[----:B------:R-:W1:Y:S01]  /*0020*/  S2UR UR5, SR_CgaCtaId ;  /* 0x00000000000579c3 */ /* 0x000e620000008800 */
[----:B------:R-:W-:Y:S01]  /*0030*/  UMOV UR4, 0x400 ;  /* 0x0000040000047882 */ /* 0x000fe20000000000 */
[----:B------:R-:W2:Y:S01]  /*0040*/  LDCU.64 UR8, c[0x0][0x3a8] ;  /* 0x00007500ff0877ac */ /* 0x000ea20008000a00 */
[----:B------:R-:W2:Y:S01]  /*0050*/  S2R R2, SR_CTAID.X ;  /* 0x0000000000027919 */ /* 0x000ea20000002500 */
[----:B------:R-:W3:Y:S01]  /*0060*/  LDCU.64 UR10, c[0x0][0x3b0] ;  /* 0x00007600ff0a77ac */ /* 0x000ee20008000a00 */
[----:B------:R-:W4:Y:S03]  /*0070*/  S2R R0, SR_CTAID.Y ;  /* 0x0000000000007919 */ /* 0x000f260000002600 */
[----:B------:R-:W2:Y:S01]  /*0080*/  LDC.64 R4, c[0x0][0x380] ;  /* 0x0000e000ff047b82 */ /* 0x000ea20000000a00 */
[----:B------:R-:W5:Y:S07]  /*0090*/  LDCU.64 UR6, c[0x0][0x358] ;  /* 0x00006b00ff0677ac */ /* 0x000f6e0008000a00 */
[----:B------:R-:W3:Y:S01]  /*00a0*/  LDC.64 R6, c[0x0][0x388] ;  /* 0x0000e200ff067b82 */ /* 0x000ee20000000a00 */
[----:B-1----:R-:W-:Y:S01]  /*00b0*/  ULEA UR4, UR5, UR4, 0x18 ;  /* 0x0000000405047291 */ /* 0x002fe2000f8ec0ff */
[----:B0-----:R-:W-:Y:S01]  /*00c0*/  ISETP.NE.AND P0, PT, R3, RZ, PT ;  /* 0x000000ff0300720c */ /* 0x001fe20003f05270 */
[----:B--2---:R-:W-:-:S04]  /*00d0*/  IMAD.WIDE.U32 R4, R2, UR8, R4 ;  /* 0x0000000802047c25 */ /* 0x004fc8000f8e0004 */
[----:B------:R-:W-:Y:S02]  /*00e0*/  IMAD R5, R2, UR9, R5 ;  /* 0x0000000902057c24 */ /* 0x000fe4000f8e0205 */
[----:B---3--:R-:W-:-:S06]  /*00f0*/  IMAD.WIDE.U32 R6, R3, UR10, R6 ;  /* 0x0000000a03067c25 */ /* 0x008fcc000f8e0006 */
[----:B------:R-:W-:Y:S01]  /*0100*/  @!P0 STS [UR4], RZ ;  /* 0x000000ffff008988 */ /* 0x000fe20008000804 */
[C---:B------:R-:W-:Y:S02]  /*0110*/  IMAD R7, R3.reuse, UR11, R7 ;  /* 0x0000000b03077c24 */ /* 0x040fe4000f8e0207 */
[----:B------:R-:W-:Y:S01]  /*0120*/  IMAD.WIDE.U32 R4, R3, 0x4, R4 ;  /* 0x0000000403047825 */ /* 0x000fe200078e0004 */
[----:B------:R-:W-:Y:S03]  /*0130*/  BAR.SYNC.DEFER_BLOCKING 0x0 ;  /* 0x0000000000007b1d */ /* 0x000fe60000010000 */
[----:B----4-:R-:W-:-:S03]  /*0140*/  IMAD.WIDE.U32 R6, R0, 0x4, R6 ;  /* 0x0000000400067825 */ /* 0x010fc600078e0006 */
[----:B-----5:R-:W2:Y:S04]  /*0150*/  LDG.E R4, desc[UR6][R4.64] ;  /* 0x0000000604047981 */ /* 0x020ea8000c1e1900 */
[----:B------:R-:W2:Y:S01]  /*0160*/  LDG.E R7, desc[UR6][R6.64] ;  /* 0x0000000606077981 */ /* 0x000ea2000c1e1900 */
[----:B------:R-:W-:Y:S01]  /*0170*/  BSSY.RECONVERGENT B0, `(.L_x_36) ;  /* 0x0000007000007945 */ /* 0x000fe20003800200 */
[----:B--2---:R-:W-:-:S07]  /*0180*/  FMUL R3, R4, R7 ;  /* 0x0000000704037220 */ /* 0x004fce0000400000 */
.L_x_37:
[----:B------:R-:W0:Y:S01]  /*0190*/  LDS R4, [UR4] ;  /* 0x00000004ff047984 */ /* 0x000e220008000800 */
[----:B------:R-:W-:Y:S01]  /*01a0*/  MOV R6, UR4 ;  /* 0x0000000400067c02 */ /* 0x000fe20008000f00 */
[----:B0-----:R-:W-:-:S05]  /*01b0*/  FADD R5, R3, R4 ;  /* 0x0000000403057221 */ /* 0x001fca0000000000 */
[----:B------:R-:W0:Y:S02]  /*01c0*/  ATOMS.CAST.SPIN P1, [R6], R4, R5 ;  /* 0x000000040600758d */ /* 0x000e240001820005 */
[----:B0-----:R-:W-:Y:S05]  /*01d0*/  @!P1 BRA `(.L_x_37) ;  /* 0xfffffffc00ec9947 */ /* 0x001fea000383ffff */
[----:B------:R-:W-:Y:S05]  /*01e0*/  BSYNC.RECONVERGENT B0 ;  /* 0x0000000000007941 */ /* 0x000fea0003800200 */
.L_x_36:
[----:B------:R-:W-:Y:S06]  /*01f0*/  BAR.SYNC.DEFER_BLOCKING 0x0 ;  /* 0x0000000000007b1d */ /* 0x000fec0000010000 */
[----:B------:R-:W-:Y:S05]  /*0200*/  @P0 EXIT ;  /* 0x000000000000094d */ /* 0x000fea0003800000 */
[----:B------:R-:W0:Y:S01]  /*0210*/  LDS R7, [UR4] ;  /* 0x00000004ff077984 */ /* 0x000e220008000800 */
[----:B------:R-:W1:Y:S08]  /*0220*/  LDC.64 R4, c[0x0][0x390] ;  /* 0x0000e400ff047b82 */ /* 0x000e700000000a00 */
[----:B------:R-:W1:Y:S02]  /*0230*/  LDC.64 R8, c[0x0][0x3b8] ;  /* 0x0000ee00ff087b82 */ /* 0x000e640000000a00 */
[----:B-1----:R-:W-:-:S04]  /*0240*/  IMAD.WIDE.U32 R4, R2, R8, R4 ;  /* 0x0000000802047225 */ /* 0x002fc800078e0004 */
[----:B------:R-:W-:Y:S02]  /*0250*/  IMAD R5, R2, R9, R5 ;  /* 0x0000000902057224 */ /* 0x000fe400078e0205 */
[----:B------:R-:W-:-:S05]  /*0260*/  IMAD.WIDE.U32 R2, R0, 0x4, R4 ;  /* 0x0000000400027825 */ /* 0x000fca00078e0004 */
[----:B0-----:R-:W-:Y:S01]  /*0270*/  STG.E desc[UR6][R2.64], R7 ;  /* 0x0000000702007986 */ /* 0x001fe2000c101906 */
[----:B------:R-:W-:Y:S05]  /*0280*/  EXIT ;  /* 0x000000000000794d */ /* 0x000fea0003800000 */
.L_x_38:
        /* <DEDUP_REMOVED lines=15> */
.L_x_59:


//--------------------- .text._Z8matMul1xPfS_S_jjjmmm --------------------------
	.section	.text._Z8matMul1xPfS_S_jjjmmm,"ax",@progbits
	.align	128
        .global         _Z8matMul1xPfS_S_jjjmmm
        .type           _Z8matMul1xPfS_S_jjjmmm,@function
        .size           _Z8matMul1xPfS_S_jjjmmm,(.L_x_60 - _Z8matMul1xPfS_S_jjjmmm)
        .other          _Z8matMul1xPfS_S_jjjmmm,@"STO_CUDA_ENTRY STV_DEFAULT"
_Z8matMul1xPfS_S_jjjmmm:
.text._Z8matMul1xPfS_S_jjjmmm:
[----:B------:R-:W-:Y:S01]  /*0000*/  LDC R1, c[0x0][0x37c] ;  /* 0x0000df00ff017b82 */ /* 0x000fe20000000800 */
[----:B------:R-:W0:Y:S07]  /*0010*/  S2R R2, SR_TID.Y ;  /* 0x0000000000027919 */ /* 0x000e2e0000002200 */
[----:B------:R-:W1:Y:S01]  /*0020*/  LDC R7, c[0x0][0x360] ;  /* 0x0000d800ff077b82 */ /* 0x000e620000000800 */
[----:B------:R-:W2:Y:S01]  /*0030*/  LDCU UR6, c[0x0][0x398] ;  /* 0x00007300ff0677ac */ /* 0x000ea20008000800 */
[----:B------:R-:W1:Y:S01]  /*0040*/  S2R R0, SR_TID.X ;  /* 0x0000000000007919 */ /* 0x000e620000002100 */
[----:B------:R-:W3:Y:S05]  /*0050*/  LDCU UR7, c[0x0][0x3a0] ;  /* 0x00007400ff0777ac */ /* 0x000eea0008000800 */
[----:B------:R-:W0:Y:S08]  /*0060*/  S2UR UR5, SR_CTAID.Y ;  /* 0x00000000000579c3 */ /* 0x000e300000002600 */
[----:B------:R-:W0:Y:S08]  /*0070*/  LDC R9, c[0x0][0x364] ;  /* 0x0000d900ff097b82 */ /* 0x000e300000000800 */
[----:B------:R-:W1:Y:S01]  /*0080*/  S2UR UR4, SR_CTAID.X ;  /* 0x00000000000479c3 */ /* 0x000e620000002500 */
[----:B0-----:R-:W-:-:S05]  /*0090*/  IMAD R9, R9, UR5, R2 ;  /* 0x0000000509097c24 */ /* 0x001fca000f8e0202 */
[----:B--2---:R-:W-:Y:S01]  /*00a0*/  ISETP.GE.U32.AND P0, PT, R9, UR6, PT ;  /* 0x0000000609007c0c */ /* 0x004fe2000bf06070 */
[----:B-1----:R-:W-:-:S05]  /*00b0*/  IMAD R7, R7, UR4, R0 ;  /* 0x0000000407077c24 */ /* 0x002fca000f8e0200 */
[----:B---3--:R-:W-:-:S13]  /*00c0*/  ISETP.GE.U32.OR P0, PT, R7, UR7, P0 ;  /* 0x0000000707007c0c */ /* 0x008fda0008706470 */
[----:B------:R-:W-:Y:S05]  /*00d0*/  @P0 EXIT ;  /* 0x000000000000094d */ /* 0x000fea0003800000 */
[----:B------:R-:W0:Y:S01]  /*00e0*/  LDC.64 R2, c[0x0][0x390] ;  /* 0x0000e400ff027b82 */ /* 0x000e220000000a00 */
[----:B------:R-:W1:Y:S01]  /*00f0*/  LDCU UR5, c[0x0][0x39c] ;  /* 0x00007380ff0577ac */ /* 0x000e620008000800 */
[----:B------:R-:W-:Y:S01]  /*0100*/  IMAD.MOV.U32 R29, RZ, RZ, RZ ;  /* 0x000000ffff1d7224 */ /* 0x000fe200078e00ff */
[----:B------:R-:W0:Y:S05]  /*0110*/  LDCU.64 UR6, c[0x0][0x3b8] ;  /* 0x00007700ff0677ac */ /* 0x000e2a0008000a00 */
[----:B------:R-:W2:Y:S01]  /*0120*/  LDC.64 R4, c[0x0][0x380] ;  /* 0x0000e000ff047b82 */ /* 0x000ea20000000a00 */
[----:B------:R-:W2:Y:S01]  /*0130*/  LDCU.64 UR10, c[0x0][0x3a8] ;  /* 0x00007500ff0a77ac */ /* 0x000ea20008000a00 */
[----:B------:R-:W3:Y:S06]  /*0140*/  LDCU.64 UR8, c[0x0][0x358] ;  /* 0x00006b00ff0877ac */ /* 0x000eec0008000a00 */
[----:B------:R-:W4:Y:S01]  /*0150*/  LDC.64 R10, c[0x0][0x388] ;  /* 0x0000e200ff0a7b82 */ /* 0x000f220000000a00 */
[----:B-1----:R-:W-:Y:S01]  /*0160*/  UISETP.NE.AND UP0, UPT, UR5, URZ, UPT ;  /* 0x000000ff0500728c */ /* 0x002fe2000bf05270 */
[----:B0-----:R-:W-:-:S04]  /*0170*/  IMAD.WIDE.U32 R2, R9, UR6, R2 ;  /* 0x0000000609027c25 */ /* 0x001fc8000f8e0002 */
[C---:B------:R-:W-:Y:S02]  /*0180*/  IMAD R3, R9.reuse, UR7, R3 ;  /* 0x0000000709037c24 */ /* 0x040fe4000f8e0203 */
[----:B--2---:R-:W-:-:S04]  /*0190*/  IMAD.WIDE.U32 R4, R9, UR10, R4 ;  /* 0x0000000a09047c25 */ /* 0x004fc8000f8e0004 */
[----:B------:R-:W-:Y:S02]  /*01a0*/  IMAD R5, R9, UR11, R5 ;  /* 0x0000000b09057c24 */ /* 0x000fe4000f8e0205 */
[----:B------:R-:W-:-:S04]  /*01b0*/  IMAD.WIDE.U32 R2, R7, 0x4, R2 ;  /* 0x0000000407027825 */ /* 0x000fc800078e0002 */
[----:B----4-:R-:W-:Y:S01]  /*01c0*/  IMAD.WIDE.U32 R10, R7, 0x4, R10 ;  /* 0x00000004070a7825 */ /* 0x010fe200078e000a */
[----:B---3--:R-:W-:Y:S06]  /*01d0*/  BRA.U !UP0, `(.L_x_39) ;  /* 0x0000000d08047547 */ /* 0x008fec000b800000 */
[----:B------:R-:W-:Y:S01]  /*01e0*/  UISETP.GE.U32.AND UP0, UPT, UR5, 0x10, UPT ;  /* 0x000000100500788c */ /* 0x000fe2000bf06070 */
[----:B------:R-:W-:Y:S01]  /*01f0*/  IMAD.MOV.U32 R0, RZ, RZ, R10 ;  /* 0x000000ffff007224 */ /* 0x000fe200078e000a */
[----:B------:R-:W-:Y:S01]  /*0200*/  ULOP3.LUT UR6, UR5, 0xf, URZ, 0xc0, !UPT ;  /* 0x0000000f05067892 */ /* 0x000fe2000f8ec0ff */
[----:B------:R-:W-:-:S06]  /*0210*/  IMAD.MOV.U32 R29, RZ, RZ, RZ ;  /* 0x000000ffff1d7224 */ /* 0x000fcc00078e00ff */
[----:B------:R-:W-:Y:S05]  /*0220*/  BRA.U !UP0, `(.L_x_40) ;  /* 0x0000000508687547 */ /* 0x000fea000b800000 */
[----:B------:R-:W-:Y:S01]  /*0230*/  ULOP3.LUT UR4, UR5, 0xfffffff0, URZ, 0xc0, !UPT ;  /* 0xfffffff005047892 */ /* 0x000fe2000f8ec0ff */
[----:B------:R-:W-:Y:S01]  /*0240*/  IMAD.MOV.U32 R29, RZ, RZ, RZ ;  /* 0x000000ffff1d7224 */ /* 0x000fe200078e00ff */
[----:B------:R-:W0:Y:S02]  /*0250*/  LDCU.64 UR10, c[0x0][0x3b0] ;  /* 0x00007600ff0a77ac */ /* 0x000e240008000a00 */
[----:B------:R-:W-:-:S12]  /*0260*/  UIADD3 UR4, UPT, UPT, -UR4, URZ, URZ ;  /* 0x000000ff04047290 */ /* 0x000fd8000fffe1ff */
.L_x_41:
[----:B------:R-:W-:Y:S01]  /*0270*/  IMAD.MOV.U32 R10, RZ, RZ, R0 ;  /* 0x000000ffff0a7224 */ /* 0x000fe200078e0000 */
[----:B0-----:R-:W-:Y:S01]  /*0280*/  IADD3 R12, P0, PT, R0, UR10, RZ ;  /* 0x0000000a000c7c10 */ /* 0x001fe2000ff1e0ff */
[----:B------:R-:W2:Y:S03]  /*0290*/  LDG.E R28, desc[UR8][R4.64] ;  /* 0x00000008041c7981 */ /* 0x000ea6000c1e1900 */
[----:B------:R-:W-:Y:S01]  /*02a0*/  IADD3.X R13, PT, PT, R11, UR11, RZ, P0, !PT ;  /* 0x0000000b0b0d7c10 */ /* 0x000fe200087fe4ff */
[----:B------:R0:W2:Y:S01]  /*02b0*/  LDG.E R26, desc[UR8][R10.64] ;  /* 0x000000080a1a7981 */ /* 0x0000a2000c1e1900 */
[----:B------:R-:W-:-:S03]  /*02c0*/  IADD3 R22, P0, PT, R12, UR10, RZ ;  /* 0x0000000a0c167c10 */ /* 0x000fc6000ff1e0ff */
[----:B------:R-:W3:Y:S01]  /*02d0*/  LDG.E R27, desc[UR8][R12.64] ;  /* 0x000000080c1b7981 */ /* 0x000ee2000c1e1900 */
[----:B------:R-:W-:-:S03]  /*02e0*/  IADD3.X R23, PT, PT, R13, UR11, RZ, P0, !PT ;  /* 0x0000000b0d177c10 */ /* 0x000fc600087fe4ff */
[----:B------:R-:W3:Y:S01]  /*02f0*/  LDG.E R24, desc[UR8][R4.64+0x4] ;  /* 0x0000040804187981 */ /* 0x000ee2000c1e1900 */
[----:B0-----:R-:W-:-:S03]  /*0300*/  IADD3 R10, P0, PT, R22, UR10, RZ ;  /* 0x0000000a160a7c10 */ /* 0x001fc6000ff1e0ff */
[----:B------:R-:W4:Y:S01]  /*0310*/  LDG.E R0, desc[UR8][R22.64] ;  /* 0x0000000816007981 */ /* 0x000f22000c1e1900 */
[----:B------:R-:W-:Y:S02]  /*0320*/  IADD3.X R11, PT, PT, R23, UR11, RZ, P0, !PT ;  /* 0x0000000b170b7c10 */ /* 0x000fe400087fe4ff */
[----:B------:R-:W-:Y:S01]  /*0330*/  IADD3 R6, P0, PT, R10, UR10, RZ ;  /* 0x0000000a0a067c10 */ /* 0x000fe2000ff1e0ff */
[----:B------:R-:W4:Y:S03]  /*0340*/  LDG.E R17, desc[UR8][R4.64+0x8] ;  /* 0x0000080804117981 */ /* 0x000f26000c1e1900 */
[----:B------:R-:W-:Y:S01]  /*0350*/  IADD3.X R7, PT, PT, R11, UR11, RZ, P0, !PT ;  /* 0x0000000b0b077c10 */ /* 0x000fe200087fe4ff */
[----:B------:R0:W5:Y:S01]  /*0360*/  LDG.E R16, desc[UR8][R10.64] ;  /* 0x000000080a107981 */ /* 0x000162000c1e1900 */
[----:B------:R-:W-:-:S03]  /*0370*/  IADD3 R8, P0, PT, R6, UR10, RZ ;  /* 0x0000000a06087c10 */ /* 0x000fc6000ff1e0ff */
[----:B------:R-:W5:Y:S01]  /*0380*/  LDG.E R19, desc[UR8][R4.64+0xc] ;  /* 0x00000c0804137981 */ /* 0x000f62000c1e1900 */
[----:B------:R-:W-:-:S03]  /*0390*/  IADD3.X R9, PT, PT, R7, UR11, RZ, P0, !PT ;  /* 0x0000000b07097c10 */ /* 0x000fc600087fe4ff */
[----:B------:R1:W5:Y:S01]  /*03a0*/  LDG.E R18, desc[UR8][R6.64] ;  /* 0x0000000806127981 */ /* 0x000362000c1e1900 */
[----:B------:R-:W-:-:S03]  /*03b0*/  IADD3 R14, P0, PT, R8, UR10, RZ ;  /* 0x0000000a080e7c10 */ /* 0x000fc6000ff1e0ff */
[----:B------:R-:W5:Y:S01]  /*03c0*/  LDG.E R21, desc[UR8][R4.64+0x10] ;  /* 0x0000100804157981 */ /* 0x000f62000c1e1900 */
[----:B------:R-:W-:-:S03]  /*03d0*/  IADD3.X R15, PT, PT, R9, UR11, RZ, P0, !PT ;  /* 0x0000000b090f7c10 */ /* 0x000fc600087fe4ff */
[----:B------:R1:W5:Y:S04]  /*03e0*/  LDG.E R20, desc[UR8][R8.64] ;  /* 0x0000000808147981 */ /* 0x000368000c1e1900 */
[----:B------:R-:W5:Y:S04]  /*03f0*/  LDG.E R23, desc[UR8][R4.64+0x14] ;  /* 0x0000140804177981 */ /* 0x000f68000c1e1900 */
[----:B------:R1:W5:Y:S04]  /*0400*/  LDG.E R22, desc[UR8][R14.64] ;  /* 0x000000080e167981 */ /* 0x000368000c1e1900 */
[----:B------:R-:W5:Y:S01]  /*0410*/  LDG.E R25, desc[UR8][R4.64+0x18] ;  /* 0x0000180804197981 */ /* 0x000f62000c1e1900 */
[----:B0-----:R-:W-:-:S04]  /*0420*/  IADD3 R10, P0, PT, R14, UR10, RZ ;  /* 0x0000000a0e0a7c10 */ /* 0x001fc8000ff1e0ff */
[----:B------:R-:W-:Y:S02]  /*0430*/  IADD3.X R11, PT, PT, R15, UR11, RZ, P0, !PT ;  /* 0x0000000b0f0b7c10 */ /* 0x000fe400087fe4ff */
[----:B------:R-:W-:-:S03]  /*0440*/  IADD3 R12, P0, PT, R10, UR10, RZ ;  /* 0x0000000a0a0c7c10 */ /* 0x000fc6000ff1e0ff */
[----:B------:R-:W5:Y:S01]  /*0450*/  LDG.E R10, desc[UR8][R10.64] ;  /* 0x000000080a0a7981 */ /* 0x000f62000c1e1900 */
[----:B------:R-:W-:Y:S02]  /*0460*/  IADD3.X R13, PT, PT, R11, UR11, RZ, P0, !PT ;  /* 0x0000000b0b0d7c10 */ /* 0x000fe400087fe4ff */
[----:B-1----:R-:W-:-:S03]  /*0470*/  IADD3 R6, P0, PT, R12, UR10, RZ ;  /* 0x0000000a0c067c10 */ /* 0x002fc6000ff1e0ff */
[----:B------:R-:W5:Y:S01]  /*0480*/  LDG.E R12, desc[UR8][R12.64] ;  /* 0x000000080c0c7981 */ /* 0x000f62000c1e1900 */
[----:B------:R-:W-:Y:S02]  /*0490*/  IADD3.X R7, PT, PT, R13, UR11, RZ, P0, !PT ;  /* 0x0000000b0d077c10 */ /* 0x000fe400087fe4ff */
[----:B------:R-:W-:Y:S01]  /*04a0*/  IADD3 R8, P0, PT, R6, UR10, RZ ;  /* 0x0000000a06087c10 */ /* 0x000fe2000ff1e0ff */
[----:B------:R-:W5:Y:S03]  /*04b0*/  LDG.E R11, desc[UR8][R4.64+0x20] ;  /* 0x00002008040b7981 */ /* 0x000f66000c1e1900 */
[----:B------:R-:W-:Y:S02]  /*04c0*/  IADD3.X R9, PT, PT, R7, UR11, RZ, P0, !PT ;  /* 0x0000000b07097c10 */ /* 0x000fe400087fe4ff */
[----:B------:R-:W-:Y:S01]  /*04d0*/  IADD3 R14, P0, PT, R8, UR10, RZ ;  /* 0x0000000a080e7c10 */ /* 0x000fe2000ff1e0ff */
[----:B------:R-:W5:Y:S03]  /*04e0*/  LDG.E R13, desc[UR8][R4.64+0x24] ;  /* 0x00002408040d7981 */ /* 0x000f66000c1e1900 */
[----:B------:R-:W-:Y:S01]  /*04f0*/  IADD3.X R15, PT, PT, R9, UR11, RZ, P0, !PT ;  /* 0x0000000b090f7c10 */ /* 0x000fe200087fe4ff */
[----:B------:R-:W5:Y:S04]  /*0500*/  LDG.E R8, desc[UR8][R8.64] ;  /* 0x0000000808087981 */ /* 0x000f68000c1e1900 */
[----:B------:R-:W5:Y:S01]  /*0510*/  LDG.E R9, desc[UR8][R4.64+0x28] ;  /* 0x0000280804097981 */ /* 0x000f62000c1e1900 */
[----:B--2---:R-:W-:-:S03]  /*0520*/  FFMA R29, R28, R26, R29 ;  /* 0x0000001a1c1d7223 */ /* 0x004fc6000000001d */
[----:B------:R0:W2:Y:S01]  /*0530*/  LDG.E R28, desc[UR8][R6.64] ;  /* 0x00000008061c7981 */ /* 0x0000a2000c1e1900 */
[----:B---3--:R-:W-:-:S03]  /*0540*/  FFMA R24, R24, R27, R29 ;  /* 0x0000001b18187223 */ /* 0x008fc6000000001d */
[----:B------:R-:W3:Y:S01]  /*0550*/  LDG.E R29, desc[UR8][R4.64+0x1c] ;  /* 0x00001c08041d7981 */ /* 0x000ee2000c1e1900 */
[----:B------:R-:W-:-:S03]  /*0560*/  IADD3 R26, P0, PT, R14, UR10, RZ ;  /* 0x0000000a0e1a7c10 */ /* 0x000fc6000ff1e0ff */
[----:B------:R-:W2:Y:S01]  /*0570*/  LDG.E R14, desc[UR8][R14.64] ;  /* 0x000000080e0e7981 */ /* 0x000ea2000c1e1900 */
[----:B----4-:R-:W-:Y:S01]  /*0580*/  FFMA R24, R17, R0, R24 ;  /* 0x0000000011187223 */ /* 0x010fe20000000018 */
[----:B------:R-:W-:Y:S02]  /*0590*/  IADD3.X R27, PT, PT, R15, UR11, RZ, P0, !PT ;  /* 0x0000000b0f1b7c10 */ /* 0x000fe400087fe4ff */
[----:B0-----:R-:W-:-:S03]  /*05a0*/  IADD3 R6, P0, PT, R26, UR10, RZ ;  /* 0x0000000a1a067c10 */ /* 0x001fc6000ff1e0ff */
[----:B------:R-:W4:Y:S01]  /*05b0*/  LDG.E R0, desc[UR8][R26.64] ;  /* 0x000000081a007981 */ /* 0x000f22000c1e1900 */
[----:B-----5:R-:W-:Y:S01]  /*05c0*/  FFMA R24, R19, R16, R24 ;  /* 0x0000001013187223 */ /* 0x020fe20000000018 */
[----:B------:R-:W-:Y:S02]  /*05d0*/  IADD3.X R7, PT, PT, R27, UR11, RZ, P0, !PT ;  /* 0x0000000b1b077c10 */ /* 0x000fe400087fe4ff */
[----:B------:R-:W5:Y:S01]  /*05e0*/  LDG.E R15, desc[UR8][R4.64+0x2c] ;  /* 0x00002c08040f7981 */ /* 0x000f62000c1e1900 */
[----:B------:R-:W-:-:S03]  /*05f0*/  IADD3 R16, P0, PT, R6, UR10, RZ ;  /* 0x0000000a06107c10 */ /* 0x000fc6000ff1e0ff */
[----:B------:R-:W4:Y:S01]  /*0600*/  LDG.E R6, desc[UR8][R6.64] ;  /* 0x0000000806067981 */ /* 0x000f22000c1e1900 */
[----:B------:R-:W-:Y:S01]  /*0610*/  FFMA R18, R21, R18, R24 ;  /* 0x0000001215127223 */ /* 0x000fe20000000018 */
[----:B------:R-:W-:Y:S02]  /*0620*/  IADD3.X R17, PT, PT, R7, UR11, RZ, P0, !PT ;  /* 0x0000000b07117c10 */ /* 0x000fe400087fe4ff */
[----:B------:R-:W4:Y:S01]  /*0630*/  LDG.E R21, desc[UR8][R4.64+0x34] ;  /* 0x0000340804157981 */ /* 0x000f22000c1e1900 */
[----:B------:R-:W-:-:S03]  /*0640*/  FFMA R20, R23, R20, R18 ;  /* 0x0000001417147223 */ /* 0x000fc60000000012 */
[----:B------:R-:W4:Y:S01]  /*0650*/  LDG.E R23, desc[UR8][R4.64+0x30] ;  /* 0x0000300804177981 */ /* 0x000f22000c1e1900 */
[----:B------:R-:W-:-:S03]  /*0660*/  IADD3 R18, P0, PT, R16, UR10, RZ ;  /* 0x0000000a10127c10 */ /* 0x000fc6000ff1e0ff */
[----:B------:R-:W4:Y:S01]  /*0670*/  LDG.E R16, desc[UR8][R16.64] ;  /* 0x0000000810107981 */ /* 0x000f22000c1e1900 */
[----:B------:R-:W-:Y:S01]  /*0680*/  IADD3.X R19, PT, PT, R17, UR11, RZ, P0, !PT ;  /* 0x0000000b11137c10 */ /* 0x000fe200087fe4ff */
[----:B------:R-:W-:Y:S02]  /*0690*/  FFMA R22, R25, R22, R20 ;  /* 0x0000001619167223 */ /* 0x000fe40000000014 */
[----:B------:R-:W4:Y:S04]  /*06a0*/  LDG.E R25, desc[UR8][R4.64+0x38] ;  /* 0x0000380804197981 */ /* 0x000f28000c1e1900 */
[----:B------:R-:W4:Y:S04]  /*06b0*/  LDG.E R27, desc[UR8][R18.64] ;  /* 0x00000008121b7981 */ /* 0x000f28000c1e1900 */
[----:B------:R0:W4:Y:S01]  /*06c0*/  LDG.E R20, desc[UR8][R4.64+0x3c] ;  /* 0x00003c0804147981 */ /* 0x000122000c1e1900 */
[----:B------:R-:W-:-:S04]  /*06d0*/  UIADD3 UR4, UPT, UPT, UR4, 0x10, URZ ;  /* 0x0000001004047890 */ /* 0x000fc8000fffe0ff */
[----:B------:R-:W-:Y:S01]  /*06e0*/  UISETP.NE.AND UP0, UPT, UR4, URZ, UPT ;  /* 0x000000ff0400728c */ /* 0x000fe2000bf05270 */
[----:B0-----:R-:W-:-:S05]  /*06f0*/  IADD3 R4, P0, PT, R4, 0x40, RZ ;  /* 0x0000004004047810 */ /* 0x001fca0007f1e0ff */
[----:B------:R-:W-:Y:S02]  /*0700*/  IMAD.X R5, RZ, RZ, R5, P0 ;  /* 0x000000ffff057224 */ /* 0x000fe400000e0605 */
[----:B---3--:R-:W-:-:S04]  /*0710*/  FFMA R10, R29, R10, R22 ;  /* 0x0000000a1d0a7223 */ /* 0x008fc80000000016 */
[----:B------:R-:W-:-:S04]  /*0720*/  FFMA R10, R11, R12, R10 ;  /* 0x0000000c0b0a7223 */ /* 0x000fc8000000000a */
[----:B--2---:R-:W-:-:S04]  /*0730*/  FFMA R10, R13, R28, R10 ;  /* 0x0000001c0d0a7223 */ /* 0x004fc8000000000a */
[----:B------:R-:W-:-:S04]  /*0740*/  FFMA R8, R9, R8, R10 ;  /* 0x0000000809087223 */ /* 0x000fc8000000000a */
[----:B-----5:R-:W-:-:S04]  /*0750*/  FFMA R8, R15, R14, R8 ;  /* 0x0000000e0f087223 */ /* 0x020fc80000000008 */
[----:B----4-:R-:W-:-:S04]  /*0760*/  FFMA R0, R23, R0, R8 ;  /* 0x0000000017007223 */ /* 0x010fc80000000008 */
[----:B------:R-:W-:Y:S01]  /*0770*/  FFMA R6, R21, R6, R0 ;  /* 0x0000000615067223 */ /* 0x000fe20000000000 */
[----:B------:R-:W-:-:S03]  /*0780*/  IADD3 R0, P1, PT, R18, UR10, RZ ;  /* 0x0000000a12007c10 */ /* 0x000fc6000ff3e0ff */
[----:B------:R-:W-:Y:S01]  /*0790*/  FFMA R25, R25, R16, R6 ;  /* 0x0000001019197223 */ /* 0x000fe20000000006 */
[----:B------:R-:W-:-:S03]  /*07a0*/  IADD3.X R11, PT, PT, R19, UR11, RZ, P1, !PT ;  /* 0x0000000b130b7c10 */ /* 0x000fc60008ffe4ff */
[----:B------:R-:W-:Y:S01]  /*07b0*/  FFMA R29, R20, R27, R25 ;  /* 0x0000001b141d7223 */ /* 0x000fe20000000019 */
[----:B------:R-:W-:Y:S06]  /*07c0*/  BRA.U UP0, `(.L_x_41) ;  /* 0xfffffff900a87547 */ /* 0x000fec000b83ffff */
.L_x_40:
[----:B------:R-:W-:-:S09]  /*07d0*/  UISETP.NE.AND UP0, UPT, UR6, URZ, UPT ;  /* 0x000000ff0600728c */ /* 0x000fd2000bf05270 */
[----:B------:R-:W-:Y:S05]  /*07e0*/  BRA.U !UP0, `(.L_x_39) ;  /* 0x0000000508807547 */ /* 0x000fea000b800000 */
[----:B------:R-:W-:Y:S02]  /*07f0*/  UISETP.GE.U32.AND UP0, UPT, UR6, 0x8, UPT ;  /* 0x000000080600788c */ /* 0x000fe4000bf06070 */
[----:B------:R-:W-:-:S04]  /*0800*/  ULOP3.LUT UR7, UR5, 0x7, URZ, 0xc0, !UPT ;  /* 0x0000000705077892 */ /* 0x000fc8000f8ec0ff */
[----:B------:R-:W-:-:S03]  /*0810*/  UISETP.NE.AND UP1, UPT, UR7, URZ, UPT ;  /* 0x000000ff0700728c */ /* 0x000fc6000bf25270 */
[----:B------:R-:W-:Y:S08]  /*0820*/  BRA.U !UP0, `(.L_x_42) ;  /* 0x0000000108b87547 */ /* 0x000ff0000b800000 */
[----:B------:R-:W0:Y:S01]  /*0830*/  LDCU.64 UR10, c[0x0][0x3b0] ;  /* 0x00007600ff0a77ac */ /* 0x000e220008000a00 */
[----:B------:R-:W-:Y:S01]  /*0840*/  IMAD.MOV.U32 R10, RZ, RZ, R0 ;  /* 0x000000ffff0a7224 */ /* 0x000fe200078e0000 */
[----:B------:R-:W2:Y:S04]  /*0850*/  LDG.E R14, desc[UR8][R4.64] ;  /* 0x00000008040e7981 */ /* 0x000ea8000c1e1900 */
[----:B------:R-:W3:Y:S04]  /*0860*/  LDG.E R15, desc[UR8][R4.64+0x4] ;  /* 0x00000408040f7981 */ /* 0x000ee8000c1e1900 */
[----:B------:R-:W4:Y:S04]  /*0870*/  LDG.E R18, desc[UR8][R4.64+0x8] ;  /* 0x0000080804127981 */ /* 0x000f28000c1e1900 */
[----:B------:R-:W5:Y:S01]  /*0880*/  LDG.E R19, desc[UR8][R4.64+0xc] ;  /* 0x00000c0804137981 */ /* 0x000f62000c1e1900 */
[----:B0-----:R-:W-:-:S03]  /*0890*/  IADD3 R8, P0, PT, R0, UR10, RZ ;  /* 0x0000000a00087c10 */ /* 0x001fc6000ff1e0ff */
[----:B------:R-:W5:Y:S01]  /*08a0*/  LDG.E R21, desc[UR8][R4.64+0x10] ;  /* 0x0000100804157981 */ /* 0x000f62000c1e1900 */
[----:B------:R-:W-:-:S03]  /*08b0*/  IADD3.X R9, PT, PT, R11, UR11, RZ, P0, !PT ;  /* 0x0000000b0b097c10 */ /* 0x000fc600087fe4ff */
[----:B------:R-:W2:Y:S01]  /*08c0*/  LDG.E R0, desc[UR8][R10.64] ;  /* 0x000000080a007981 */ /* 0x000ea2000c1e1900 */
[----:B------:R-:W-:-:S03]  /*08d0*/  IADD3 R22, P0, PT, R8, UR10, RZ ;  /* 0x0000000a08167c10 */ /* 0x000fc6000ff1e0ff */
[----:B------:R0:W3:Y:S01]  /*08e0*/  LDG.E R12, desc[UR8][R8.64] ;  /* 0x00000008080c7981 */ /* 0x0000e2000c1e1900 */
[----:B------:R-:W-:Y:S02]  /*08f0*/  IADD3.X R23, PT, PT, R9, UR11, RZ, P0, !PT ;  /* 0x0000000b09177c10 */ /* 0x000fe400087fe4ff */
[----:B------:R-:W-:Y:S01]  /*0900*/  IADD3 R26, P0, PT, R22, UR10, RZ ;  /* 0x0000000a161a7c10 */ /* 0x000fe2000ff1e0ff */
[----:B------:R-:W5:Y:S03]  /*0910*/  LDG.E R24, desc[UR8][R4.64+0x14] ;  /* 0x0000140804187981 */ /* 0x000f66000c1e1900 */
[----:B------:R-:W-:Y:S01]  /*0920*/  IADD3.X R27, PT, PT, R23, UR11, RZ, P0, !PT ;  /* 0x0000000b171b7c10 */ /* 0x000fe200087fe4ff */
[----:B------:R-:W4:Y:S01]  /*0930*/  LDG.E R13, desc[UR8][R22.64] ;  /* 0x00000008160d7981 */ /* 0x000f22000c1e1900 */
[----:B------:R-:W-:-:S03]  /*0940*/  IADD3 R16, P0, PT, R26, UR10, RZ ;  /* 0x0000000a1a107c10 */ /* 0x000fc6000ff1e0ff */
[----:B------:R-:W5:Y:S01]  /*0950*/  LDG.E R20, desc[UR8][R26.64] ;  /* 0x000000081a147981 */ /* 0x000f62000c1e1900 */
[----:B------:R-:W-:Y:S02]  /*0960*/  IADD3.X R17, PT, PT, R27, UR11, RZ, P0, !PT ;  /* 0x0000000b1b117c10 */ /* 0x000fe400087fe4ff */
[----:B------:R-:W-:Y:S01]  /*0970*/  IADD3 R6, P0, PT, R16, UR10, RZ ;  /* 0x0000000a10067c10 */ /* 0x000fe2000ff1e0ff */
[----:B------:R-:W5:Y:S03]  /*0980*/  LDG.E R25, desc[UR8][R4.64+0x18] ;  /* 0x0000180804197981 */ /* 0x000f66000c1e1900 */
[----:B------:R-:W-:Y:S01]  /*0990*/  IADD3.X R7, PT, PT, R17, UR11, RZ, P0, !PT ;  /* 0x0000000b11077c10 */ /* 0x000fe200087fe4ff */
[----:B------:R-:W5:Y:S01]  /*09a0*/  LDG.E R16, desc[UR8][R16.64] ;  /* 0x0000000810107981 */ /* 0x000f62000c1e1900 */
[----:B0-----:R-:W-:-:S03]  /*09b0*/  IADD3 R8, P0, PT, R6, UR10, RZ ;  /* 0x0000000a06087c10 */ /* 0x001fc6000ff1e0ff */
[----:B------:R-:W5:Y:S01]  /*09c0*/  LDG.E R22, desc[UR8][R4.64+0x1c] ;  /* 0x00001c0804167981 */ /* 0x000f62000c1e1900 */
[----:B------:R-:W-:Y:S02]  /*09d0*/  IADD3.X R9, PT, PT, R7, UR11, RZ, P0, !PT ;  /* 0x0000000b07097c10 */ /* 0x000fe400087fe4ff */
[----:B------:R-:W-:Y:S01]  /*09e0*/  IADD3 R10, P0, PT, R8, UR10, RZ ;  /* 0x0000000a080a7c10 */ /* 0x000fe2000ff1e0ff */
[----:B------:R0:W5:Y:S03]  /*09f0*/  LDG.E R7, desc[UR8][R6.64] ;  /* 0x0000000806077981 */ /* 0x000166000c1e1900 */
[----:B------:R-:W-:Y:S01]  /*0a00*/  IADD3.X R11, PT, PT, R9, UR11, RZ, P0, !PT ;  /* 0x0000000b090b7c10 */ /* 0x000fe200087fe4ff */
[----:B------:R-:W5:Y:S04]  /*0a10*/  LDG.E R8, desc[UR8][R8.64] ;  /* 0x0000000808087981 */ /* 0x000f68000c1e1900 */
[----:B------:R1:W5:Y:S01]  /*0a20*/  LDG.E R23, desc[UR8][R10.64] ;  /* 0x000000080a177981 */ /* 0x000362000c1e1900 */
[----:B0-----:R-:W-:-:S05]  /*0a30*/  IADD3 R6, P1, PT, R4, 0x20, RZ ;  /* 0x0000002004067810 */ /* 0x001fca0007f3e0ff */
[----:B------:R-:W-:Y:S02]  /*0a40*/  IMAD.MOV.U32 R4, RZ, RZ, R6 ;  /* 0x000000ffff047224 */ /* 0x000fe400078e0006 */
[----:B--2---:R-:W-:-:S04]  /*0a50*/  FFMA R0, R14, R0, R29 ;  /* 0x000000000e007223 */ /* 0x004fc8000000001d */
[----:B---3--:R-:W-:-:S04]  /*0a60*/  FFMA R15, R15, R12, R0 ;  /* 0x0000000c0f0f7223 */ /* 0x008fc80000000000 */
[----:B----4-:R-:W-:-:S04]  /*0a70*/  FFMA R18, R18, R13, R15 ;  /* 0x0000000d12127223 */ /* 0x010fc8000000000f */
[----:B-----5:R-:W-:-:S04]  /*0a80*/  FFMA R18, R19, R20, R18 ;  /* 0x0000001413127223 */ /* 0x020fc80000000012 */
[----:B------:R-:W-:Y:S01]  /*0a90*/  FFMA R21, R21, R16, R18 ;  /* 0x0000001015157223 */ /* 0x000fe20000000012 */
[----:B------:R-:W-:-:S03]  /*0aa0*/  IADD3 R0, P0, PT, R10, UR10, RZ ;  /* 0x0000000a0a007c10 */ /* 0x000fc6000ff1e0ff */
[----:B------:R-:W-:Y:S01]  /*0ab0*/  FFMA R24, R24, R7, R21 ;  /* 0x0000000718187223 */ /* 0x000fe20000000015 */
[----:B------:R-:W-:-:S03]  /*0ac0*/  IMAD.X R7, RZ, RZ, R5, P1 ;  /* 0x000000ffff077224 */ /* 0x000fc600008e0605 */
[----:B------:R-:W-:Y:S01]  /*0ad0*/  FFMA R25, R25, R8, R24 ;  /* 0x0000000819197223 */ /* 0x000fe20000000018 */
[----:B-1----:R-:W-:Y:S01]  /*0ae0*/  IADD3.X R11, PT, PT, R11, UR11, RZ, P0, !PT ;  /* 0x0000000b0b0b7c10 */ /* 0x002fe200087fe4ff */
[----:B------:R-:W-:Y:S02]  /*0af0*/  IMAD.MOV.U32 R5, RZ, RZ, R7 ;  /* 0x000000ffff057224 */ /* 0x000fe400078e0007 */
[----:B------:R-:W-:-:S07]  /*0b00*/  FFMA R29, R22, R23, R25 ;  /* 0x00000017161d7223 */ /* 0x000fce0000000019 */
.L_x_42:
        /* <DEDUP_REMOVED lines=10> */
[----:B------:R1:W5:Y:S01]  /*0bb0*/  LDG.E R17, desc[UR8][R4.64+0xc] ;  /* 0x00000c0804117981 */ /* 0x000362000c1e1900 */
[----:B0-----:R-:W-:-:S03]  /*0bc0*/  IADD3 R8, P0, PT, R0, UR6, RZ ;  /* 0x0000000600087c10 */ /* 0x001fc6000ff1e0ff */
[----:B------:R-:W4:Y:S01]  /*0bd0*/  LDG.E R0, desc[UR8][R4.64] ;  /* 0x0000000804007981 */ /* 0x000f22000c1e1900 */
[----:B------:R-:W-:Y:S02]  /*0be0*/  IADD3.X R9, PT, PT, R11, UR7, RZ, P0, !PT ;  /* 0x000000070b097c10 */ /* 0x000fe400087fe4ff */
[----:B------:R-:W-:-:S03]  /*0bf0*/  IADD3 R12, P0, PT, R8, UR6, RZ ;  /* 0x00000006080c7c10 */ /* 0x000fc6000ff1e0ff */
[----:B------:R-:W2:Y:S01]  /*0c00*/  LDG.E R8, desc[UR8][R8.64] ;  /* 0x0000000808087981 */ /* 0x000ea2000c1e1900 */
[----:B------:R-:W-:Y:S02]  /*0c10*/  IADD3.X R13, PT, PT, R9, UR7, RZ, P0, !PT ;  /* 0x00000007090d7c10 */ /* 0x000fe400087fe4ff */
[----:B------:R-:W-:-:S03]  /*0c20*/  IADD3 R6, P0, PT, R12, UR6, RZ ;  /* 0x000000060c067c10 */ /* 0x000fc6000ff1e0ff */
[----:B------:R-:W3:Y:S01]  /*0c30*/  LDG.E R12, desc[UR8][R12.64] ;  /* 0x000000080c0c7981 */ /* 0x000ee2000c1e1900 */
[----:B------:R-:W-:-:S05]  /*0c40*/  IADD3.X R7, PT, PT, R13, UR7, RZ, P0, !PT ;  /* 0x000000070d077c10 */ /* 0x000fca00087fe4ff */
[----:B------:R-:W5:Y:S01]  /*0c50*/  LDG.E R16, desc[UR8][R6.64] ;  /* 0x0000000806107981 */ /* 0x000f62000c1e1900 */
[----:B----4-:R-:W-:Y:S01]  /*0c60*/  FFMA R0, R0, R10, R29 ;  /* 0x0000000a00007223 */ /* 0x010fe2000000001d */
[----:B------:R-:W-:-:S03]  /*0c70*/  IADD3 R10, P0, PT, R4, 0x10, RZ ;  /* 0x00000010040a7810 */ /* 0x000fc60007f1e0ff */
[----:B--2---:R-:W-:Y:S01]  /*0c80*/  FFMA R15, R15, R8, R0 ;  /* 0x000000080f0f7223 */ /* 0x004fe20000000000 */
[----:B------:R-:W-:Y:S01]  /*0c90*/  IADD3 R0, P1, PT, R6, UR6, RZ ;  /* 0x0000000606007c10 */ /* 0x000fe2000ff3e0ff */
[----:B------:R-:W-:Y:S02]  /*0ca0*/  IMAD.X R9, RZ, RZ, R5, P0 ;  /* 0x000000ffff097224 */ /* 0x000fe400000e0605 */
[----:B---3--:R-:W-:Y:S01]  /*0cb0*/  FFMA R14, R14, R12, R15 ;  /* 0x0000000c0e0e7223 */ /* 0x008fe2000000000f */
[----:B------:R-:W-:Y:S01]  /*0cc0*/  IADD3.X R11, PT, PT, R7, UR7, RZ, P1, !PT ;  /* 0x00000007070b7c10 */ /* 0x000fe20008ffe4ff */
[----:B-1----:R-:W-:Y:S02]  /*0cd0*/  IMAD.MOV.U32 R4, RZ, RZ, R10 ;  /* 0x000000ffff047224 */ /* 0x002fe400078e000a */
[----:B------:R-:W-:Y:S02]  /*0ce0*/  IMAD.MOV.U32 R5, RZ, RZ, R9 ;  /* 0x000000ffff057224 */ /* 0x000fe400078e0009 */
[----:B-----5:R-:W-:-:S07]  /*0cf0*/  FFMA R29, R17, R16, R14 ;  /* 0x00000010111d7223 */ /* 0x020fce000000000e */
.L_x_43:
[----:B------:R-:W-:Y:S05]  /*0d00*/  BRA.U !UP1, `(.L_x_39) ;  /* 0x0000000109387547 */ /* 0x000fea000b800000 */
[----:B------:R-:W0:Y:S01]  /*0d10*/  LDCU.64 UR6, c[0x0][0x3b0] ;  /* 0x00007600ff0677ac */ /* 0x000e220008000a00 */
[----:B------:R-:W-:-:S12]  /*0d20*/  UIADD3 UR4, UPT, UPT, -UR4, URZ, URZ ;  /* 0x000000ff04047290 */ /* 0x000fd8000fffe1ff */
.L_x_44:
[----:B------:R-:W-:Y:S01]  /*0d30*/  IMAD.MOV.U32 R6, RZ, RZ, R0 ;  /* 0x000000ffff067224 */ /* 0x000fe200078e0000 */
[----:B------:R1:W2:Y:S01]  /*0d40*/  LDG.E R8, desc[UR8][R4.64] ;  /* 0x0000000804087981 */ /* 0x0002a2000c1e1900 */
[----:B------:R-:W-:-:S05]  /*0d50*/  IMAD.MOV.U32 R7, RZ, RZ, R11 ;  /* 0x000000ffff077224 */ /* 0x000fca00078e000b */
[----:B------:R-:W2:Y:S01]  /*0d60*/  LDG.E R6, desc[UR8][R6.64] ;  /* 0x0000000806067981 */ /* 0x000ea2000c1e1900 */
[----:B------:R-:W-:-:S04]  /*0d70*/  UIADD3 UR4, UPT, UPT, UR4, 0x1, URZ ;  /* 0x0000000104047890 */ /* 0x000fc8000fffe0ff */
[----:B------:R-:W-:Y:S01]  /*0d80*/  UISETP.NE.AND UP0, UPT, UR4, URZ, UPT ;  /* 0x000000ff0400728c */ /* 0x000fe2000bf05270 */
[----:B-1----:R-:W-:Y:S02]  /*0d90*/  IADD3 R4, P0, PT, R4, 0x4, RZ ;  /* 0x0000000404047810 */ /* 0x002fe40007f1e0ff */
[----:B0-----:R-:W-:-:S03]  /*0da0*/  IADD3 R0, P1, PT, R0, UR6, RZ ;  /* 0x0000000600007c10 */ /* 0x001fc6000ff3e0ff */
[----:B------:R-:W-:Y:S01]  /*0db0*/  IMAD.X R5, RZ, RZ, R5, P0 ;  /* 0x000000ffff057224 */ /* 0x000fe200000e0605 */
[----:B------:R-:W-:Y:S01]  /*0dc0*/  IADD3.X R11, PT, PT, R11, UR7, RZ, P1, !PT ;  /* 0x000000070b0b7c10 */ /* 0x000fe20008ffe4ff */
[----:B--2---:R-:W-:Y:S01]  /*0dd0*/  FFMA R29, R8, R6, R29 ;  /* 0x00000006081d7223 */ /* 0x004fe2000000001d */
[----:B------:R-:W-:Y:S07]  /*0de0*/  BRA.U UP0, `(.L_x_44) ;  /* 0xfffffffd00d07547 */ /* 0x000fee000b83ffff */
.L_x_39:
[----:B------:R-:W-:Y:S01]  /*0df0*/  STG.E desc[UR8][R2.64], R29 ;  /* 0x0000001d02007986 */ /* 0x000fe2000c101908 */
[----:B------:R-:W-:Y:S05]  /*0e00*/  EXIT ;  /* 0x000000000000794d */ /* 0x000fea0003800000 */
.L_x_45:
        /* <DEDUP_REMOVED lines=15> */
.L_x_60:


//--------------------- .text._Z7matMul1PfS_S_jjjmmm --------------------------
	.section	.text._Z7matMul1PfS_S_jjjmmm,"ax",@progbits
	.align	128
        .global         _Z7matMul1PfS_S_jjjmmm
        .type           _Z7matMul1PfS_S_jjjmmm,@function
        .size           _Z7matMul1PfS_S_jjjmmm,(.L_x_61 - _Z7matMul1PfS_S_jjjmmm)
        .other          _Z7matMul1PfS_S_jjjmmm,@"STO_CUDA_ENTRY STV_DEFAULT"
_Z7matMul1PfS_S_jjjmmm:
.text._Z7matMul1PfS_S_jjjmmm:
        /* <DEDUP_REMOVED lines=14> */
[----:B------:R-:W0:Y:S01]  /*00e0*/  LDCU UR4, c[0x0][0x39c] ;  /* 0x00007380ff0477ac */ /* 0x000e220008000800 */
[----:B------:R-:W1:Y:S01]  /*00f0*/  LDC.64 R18, c[0x0][0x390] ;  /* 0x0000e400ff127b82 */ /* 0x000e620000000a00 */
[----:B------:R-:W-:Y:S01]  /*0100*/  HFMA2 R7, -RZ, RZ, 0, 0 ;  /* 0x00000000ff077431 */ /* 0x000fe200000001ff */
[----:B------:R-:W2:Y:S01]  /*0110*/  LDCU.64 UR6, c[0x0][0x3a8] ;  /* 0x00007500ff0677ac */ /* 0x000ea20008000a00 */
[----:B------:R-:W1:Y:S01]  /*0120*/  LDCU.64 UR10, c[0x0][0x3b8] ;  /* 0x00007700ff0a77ac */ /* 0x000e620008000a00 */
[----:B------:R-:W3:Y:S01]  /*0130*/  LDCU.64 UR8, c[0x0][0x358] ;  /* 0x00006b00ff0877ac */ /* 0x000ee20008000a00 */
[----:B0-----:R-:W-:Y:S01]  /*0140*/  UISETP.NE.AND UP0, UPT, UR4, URZ, UPT ;  /* 0x000000ff0400728c */ /* 0x001fe2000bf05270 */
[----:B--2---:R-:W-:-:S04]  /*0150*/  IMAD.WIDE.U32 R20, R15, UR6, RZ ;  /* 0x000000060f147c25 */ /* 0x004fc8000f8e00ff */
[----:B-1----:R-:W-:-:S04]  /*0160*/  IMAD.WIDE.U32 R18, R15, UR10, R18 ;  /* 0x0000000a0f127c25 */ /* 0x002fc8000f8e0012 */
[C---:B------:R-:W-:Y:S02]  /*0170*/  IMAD R17, R15.reuse, UR7, R21 ;  /* 0x000000070f117c24 */ /* 0x040fe4000f8e0215 */
[----:B------:R-:W-:Y:S01]  /*0180*/  IMAD R15, R15, UR11, R19 ;  /* 0x0000000b0f0f7c24 */ /* 0x000fe2000f8e0213 */
[----:B---3--:R-:W-:Y:S06]  /*0190*/  BRA.U !UP0, `(.L_x_46) ;  /* 0x0000000d08887547 */ /* 0x008fec000b800000 */
[----:B------:R-:W0:Y:S01]  /*01a0*/  LDC.64 R10, c[0x0][0x388] ;  /* 0x0000e200ff0a7b82 */ /* 0x000e220000000a00 */
[----:B------:R-:W1:Y:S01]  /*01b0*/  LDCU.64 UR10, c[0x0][0x380] ;  /* 0x00007000ff0a77ac */ /* 0x000e620008000a00 */
[----:B------:R-:W-:Y:S02]  /*01c0*/  MOV R7, RZ ;  /* 0x000000ff00077202 */ /* 0x000fe40000000f00 */
[----:B------:R-:W-:Y:S01]  /*01d0*/  MOV R2, RZ ;  /* 0x000000ff00027202 */ /* 0x000fe20000000f00 */
[----:B------:R-:W-:Y:S02]  /*01e0*/  UISETP.GE.U32.AND UP1, UPT, UR4, 0x10, UPT ;  /* 0x000000100400788c */ /* 0x000fe4000bf26070 */
[----:B------:R-:W-:-:S04]  /*01f0*/  ULOP3.LUT UR5, UR4, 0xf, URZ, 0xc0, !UPT ;  /* 0x0000000f04057892 */ /* 0x000fc8000f8ec0ff */
[----:B------:R-:W-:Y:S01]  /*0200*/  UISETP.NE.AND UP0, UPT, UR5, URZ, UPT ;  /* 0x000000ff0500728c */ /* 0x000fe2000bf05270 */
[----:B-1----:R-:W-:-:S04]  /*0210*/  IADD3 R12, P0, PT, R20, UR10, RZ ;  /* 0x0000000a140c7c10 */ /* 0x002fc8000ff1e0ff */
[----:B------:R-:W-:Y:S01]  /*0220*/  IADD3.X R13, PT, PT, R17, UR11, RZ, P0, !PT ;  /* 0x0000000b110d7c10 */ /* 0x000fe200087fe4ff */
[----:B0-----:R-:W-:Y:S01]  /*0230*/  IMAD.WIDE.U32 R10, R0, 0x4, R10 ;  /* 0x00000004000a7825 */ /* 0x001fe200078e000a */
[----:B------:R-:W-:Y:S07]  /*0240*/  BRA.U !UP1, `(.L_x_47) ;  /* 0x00000005098c7547 */ /* 0x000fee000b800000 */
[----:B------:R-:W0:Y:S01]  /*0250*/  LDC.64 R8, c[0x0][0x3b0] ;  /* 0x0000ec00ff087b82 */ /* 0x000e220000000a00 */
[----:B------:R-:W-:Y:S01]  /*0260*/  ULOP3.LUT UR6, UR4, 0xfffffff0, URZ, 0xc0, !UPT ;  /* 0xfffffff004067892 */ /* 0x000fe2000f8ec0ff */
[----:B------:R-:W-:Y:S02]  /*0270*/  IADD3 R24, P0, PT, R12, 0x20, RZ ;  /* 0x000000200c187810 */ /* 0x000fe40007f1e0ff */
[----:B------:R-:W-:Y:S01]  /*0280*/  MOV R7, RZ ;  /* 0x000000ff00077202 */ /* 0x000fe20000000f00 */
[----:B------:R-:W-:Y:S01]  /*0290*/  UIADD3 UR7, UPT, UPT, -UR6, URZ, URZ ;  /* 0x000000ff06077290 */ /* 0x000fe2000fffe1ff */
[----:B------:R-:W-:Y:S01]  /*02a0*/  MOV R5, R10 ;  /* 0x0000000a00057202 */ /* 0x000fe20000000f00 */
[----:B------:R-:W-:Y:S01]  /*02b0*/  IMAD.X R25, RZ, RZ, R13, P0 ;  /* 0x000000ffff197224 */ /* 0x000fe200000e060d */
[----:B------:R-:W-:Y:S02]  /*02c0*/  MOV R3, R11 ;  /* 0x0000000b00037202 */ /* 0x000fe40000000f00 */
[----:B------:R-:W-:-:S02]  /*02d0*/  MOV R2, UR6 ;  /* 0x0000000600027c02 */ /* 0x000fc40008000f00 */
[----:B0-----:R-:W-:-:S07]  /*02e0*/  SHF.L.U64.HI R6, R8, 0x4, R9 ;  /* 0x0000000408067819 */ /* 0x001fce0000010209 */
.L_x_48:
[----:B------:R-:W-:Y:S02]  /*02f0*/  MOV R26, R5 ;  /* 0x00000005001a7202 */ /* 0x000fe40000000f00 */
[----:B------:R-:W-:Y:S02]  /*0300*/  MOV R22, R24 ;  /* 0x0000001800167202 */ /* 0x000fe40000000f00 */
[----:B------:R-:W-:Y:S02]  /*0310*/  MOV R23, R25 ;  /* 0x0000001900177202 */ /* 0x000fe40000000f00 */
[----:B------:R-:W-:-:S03]  /*0320*/  MOV R27, R3 ;  /* 0x00000003001b7202 */ /* 0x000fc60000000f00 */
[----:B------:R-:W2:Y:S04]  /*0330*/  LDG.E R24, desc[UR8][R22.64+-0x20] ;  /* 0xffffe00816187981 */ /* 0x000ea8000c1e1900 */
[----:B------:R-:W2:Y:S01]  /*0340*/  LDG.E R26, desc[UR8][R26.64] ;  /* 0x000000081a1a7981 */ /* 0x000ea2000c1e1900 */
[----:B------:R-:W-:-:S03]  /*0350*/  IADD3 R28, P0, PT, R5, R8, RZ ;  /* 0x00000008051c7210 */ /* 0x000fc60007f1e0ff */
[----:B------:R-:W3:Y:S02]  /*0360*/  LDG.E R25, desc[UR8][R22.64+-0x1c] ;  /* 0xffffe40816197981 */ /* 0x000ee4000c1e1900 */
[----:B------:R-:W-:-:S05]  /*0370*/  IMAD.X R29, R3, 0x1, R9, P0 ;  /* 0x00000001031d7824 */ /* 0x000fca00000e0609 */
[----:B------:R0:W3:Y:S02]  /*0380*/  LDG.E R4, desc[UR8][R28.64] ;  /* 0x000000081c047981 */ /* 0x0000e4000c1e1900 */
[----:B0-----:R-:W-:-:S04]  /*0390*/  IADD3 R28, P0, PT, R28, R8, RZ ;  /* 0x000000081c1c7210 */ /* 0x001fc80007f1e0ff */
[----:B------:R-:W-:Y:S01]  /*03a0*/  IADD3.X R29, PT, PT, R29, R9, RZ, P0, !PT ;  /* 0x000000091d1d7210 */ /* 0x000fe200007fe4ff */
[----:B--2---:R-:W-:-:S04]  /*03b0*/  FFMA R26, R24, R26, R7 ;  /* 0x0000001a181a7223 */ /* 0x004fc80000000007 */
[----:B------:R0:W2:Y:S04]  /*03c0*/  LDG.E R24, desc[UR8][R28.64] ;  /* 0x000000081c187981 */ /* 0x0000a8000c1e1900 */
[----:B------:R-:W2:Y:S01]  /*03d0*/  LDG.E R7, desc[UR8][R22.64+-0x18] ;  /* 0xffffe80816077981 */ /* 0x000ea2000c1e1900 */
[----:B0-----:R-:W-:-:S04]  /*03e0*/  IADD3 R28, P0, PT, R28, R8, RZ ;  /* 0x000000081c1c7210 */ /* 0x001fc80007f1e0ff */
[----:B------:R-:W-:Y:S01]  /*03f0*/  IADD3.X R29, PT, PT, R29, R9, RZ, P0, !PT ;  /* 0x000000091d1d7210 */ /* 0x000fe200007fe4ff */
[----:B---3--:R-:W-:Y:S02]  /*0400*/  FFMA R4, R25, R4, R26 ;  /* 0x0000000419047223 */ /* 0x008fe4000000001a */
[----:B------:R-:W3:Y:S04]  /*0410*/  LDG.E R25, desc[UR8][R22.64+-0x14] ;  /* 0xffffec0816197981 */ /* 0x000ee8000c1e1900 */
        /* <DEDUP_REMOVED lines=16> */
[----:B0-----:R-:W-:-:S05]  /*0520*/  IADD3 R28, P0, PT, R28, R8, RZ ;  /* 0x000000081c1c7210 */ /* 0x001fca0007f1e0ff */
[----:B------:R-:W-:Y:S02]  /*0530*/  IMAD.X R29, R29, 0x1, R9, P0 ;  /* 0x000000011d1d7824 */ /* 0x000fe400000e0609 */
        /* <DEDUP_REMOVED lines=20> */
[----:B---3--:R-:W-:Y:S01]  /*0680*/  FFMA R26, R25, R26, R24 ;  /* 0x0000001a191a7223 */ /* 0x008fe20000000018 */
[----:B------:R-:W-:-:S03]  /*0690*/  IADD3 R24, P0, PT, R28, R8, RZ ;  /* 0x000000081c187210 */ /* 0x000fc60007f1e0ff */
[----:B------:R-:W3:Y:S01]  /*06a0*/  LDG.E R27, desc[UR8][R28.64] ;  /* 0x000000081c1b7981 */ /* 0x000ee2000c1e1900 */
[----:B------:R-:W-:-:S03]  /*06b0*/  IADD3.X R25, PT, PT, R29, R9, RZ, P0, !PT ;  /* 0x000000091d197210 */ /* 0x000fc600007fe4ff */
[----:B------:R-:W3:Y:S01]  /*06c0*/  LDG.E R28, desc[UR8][R22.64+0xc] ;  /* 0x00000c08161c7981 */ /* 0x000ee2000c1e1900 */
[----:B--2---:R-:W-:-:S03]  /*06d0*/  FFMA R26, R7, R4, R26 ;  /* 0x00000004071a7223 */ /* 0x004fc6000000001a */
[----:B------:R0:W2:Y:S04]  /*06e0*/  LDG.E R7, desc[UR8][R24.64] ;  /* 0x0000000818077981 */ /* 0x0000a8000c1e1900 */
[----:B------:R-:W2:Y:S01]  /*06f0*/  LDG.E R4, desc[UR8][R22.64+0x10] ;  /* 0x0000100816047981 */ /* 0x000ea2000c1e1900 */
[----:B0-----:R-:W-:-:S05]  /*0700*/  IADD3 R24, P0, PT, R24, R8, RZ ;  /* 0x0000000818187210 */ /* 0x001fca0007f1e0ff */
[----:B------:R-:W-:Y:S02]  /*0710*/  IMAD.X R25, R25, 0x1, R9, P0 ;  /* 0x0000000119197824 */ /* 0x000fe400000e0609 */
[----:B---3--:R-:W-:Y:S01]  /*0720*/  FFMA R27, R28, R27, R26 ;  /* 0x0000001b1c1b7223 */ /* 0x008fe2000000001a */
[----:B------:R-:W-:-:S03]  /*0730*/  IADD3 R26, P0, PT, R24, R8, RZ ;  /* 0x00000008181a7210 */ /* 0x000fc60007f1e0ff */
[----:B--2---:R-:W-:Y:S01]  /*0740*/  FFMA R4, R4, R7, R27 ;  /* 0x0000000704047223 */ /* 0x004fe2000000001b */
[----:B------:R-:W-:Y:S01]  /*0750*/  IADD3.X R27, PT, PT, R25, R9, RZ, P0, !PT ;  /* 0x00000009191b7210 */ /* 0x000fe200007fe4ff */
[----:B------:R-:W2:Y:S01]  /*0760*/  LDG.E R7, desc[UR8][R24.64] ;  /* 0x0000000818077981 */ /* 0x000ea2000c1e1900 */
[----:B------:R-:W-:-:S04]  /*0770*/  IADD3 R28, P0, PT, R26, R8, RZ ;  /* 0x000000081a1c7210 */ /* 0x000fc80007f1e0ff */
[----:B------:R-:W-:Y:S01]  /*0780*/  IADD3.X R29, PT, PT, R27, R9, RZ, P0, !PT ;  /* 0x000000091b1d7210 */ /* 0x000fe200007fe4ff */
[----:B------:R-:W2:Y:S04]  /*0790*/  LDG.E R25, desc[UR8][R22.64+0x14] ;  /* 0x0000140816197981 */ /* 0x000ea8000c1e1900 */
[----:B------:R-:W3:Y:S04]  /*07a0*/  LDG.E R24, desc[UR8][R26.64] ;  /* 0x000000081a187981 */ /* 0x000ee8000c1e1900 */
[----:B------:R-:W4:Y:S04]  /*07b0*/  LDG.E R28, desc[UR8][R28.64] ;  /* 0x000000081c1c7981 */ /* 0x000f28000c1e1900 */
[----:B------:R-:W3:Y:S04]  /*07c0*/  LDG.E R27, desc[UR8][R22.64+0x18] ;  /* 0x00001808161b7981 */ /* 0x000ee8000c1e1900 */
[----:B------:R-:W4:Y:S01]  /*07d0*/  LDG.E R29, desc[UR8][R22.64+0x1c] ;  /* 0x00001c08161d7981 */ /* 0x000f22000c1e1900 */
[----:B------:R-:W-:-:S04]  /*07e0*/  UIADD3 UR7, UPT, UPT, UR7, 0x10, URZ ;  /* 0x0000001007077890 */ /* 0x000fc8000fffe0ff */
[----:B------:R-:W-:Y:S01]  /*07f0*/  UISETP.NE.AND UP1, UPT, UR7, URZ, UPT ;  /* 0x000000ff0700728c */ /* 0x000fe2000bf25270 */
[----:B------:R-:W-:-:S04]  /*0800*/  LEA R5, P0, R8, R5, 0x4 ;  /* 0x0000000508057211 */ /* 0x000fc800078020ff */
[----:B------:R-:W-:Y:S01]  /*0810*/  IADD3.X R3, PT, PT, R3, R6, RZ, P0, !PT ;  /* 0x0000000603037210 */ /* 0x000fe200007fe4ff */
[----:B--2---:R-:W-:-:S04]  /*0820*/  FFMA R4, R25, R7, R4 ;  /* 0x0000000719047223 */ /* 0x004fc80000000004 */
[----:B---3--:R-:W-:Y:S01]  /*0830*/  FFMA R4, R27, R24, R4 ;  /* 0x000000181b047223 */ /* 0x008fe20000000004 */
[----:B------:R-:W-:-:S03]  /*0840*/  IADD3 R24, P1, PT, R22, 0x40, RZ ;  /* 0x0000004016187810 */ /* 0x000fc60007f3e0ff */
[----:B----4-:R-:W-:Y:S01]  /*0850*/  FFMA R7, R29, R28, R4 ;  /* 0x0000001c1d077223 */ /* 0x010fe20000000004 */
[----:B------:R-:W-:Y:S01]  /*0860*/  IADD3.X R25, PT, PT, RZ, R23, RZ, P1, !PT ;  /* 0x00000017ff197210 */ /* 0x000fe20000ffe4ff */
[----:B------:R-:W-:Y:S08]  /*0870*/  BRA.U UP1, `(.L_x_48) ;  /* 0xfffffff9019c7547 */ /* 0x000ff0000b83ffff */
.L_x_47:
[----:B------:R-:W-:Y:S05]  /*0880*/  BRA.U !UP0, `(.L_x_46) ;  /* 0x0000000508cc7547 */ /* 0x000fea000b800000 */
[----:B------:R-:W-:Y:S02]  /*0890*/  UISETP.GE.U32.AND UP0, UPT, UR5, 0x8, UPT ;  /* 0x000000080500788c */ /* 0x000fe4000bf06070 */
[----:B------:R-:W-:-:S04]  /*08a0*/  ULOP3.LUT UR6, UR4, 0x7, URZ, 0xc0, !UPT ;  /* 0x0000000704067892 */ /* 0x000fc8000f8ec0ff */
[----:B------:R-:W-:-:S03]  /*08b0*/  UISETP.NE.AND UP1, UPT, UR6, URZ, UPT ;  /* 0x000000ff0600728c */ /* 0x000fc6000bf25270 */
[----:B------:R-:W-:Y:S08]  /*08c0*/  BRA.U !UP0, `(.L_x_49) ;  /* 0x0000000108d07547 */ /* 0x000ff0000b800000 */
[----:B------:R-:W0:Y:S01]  /*08d0*/  LDCU.64 UR12, c[0x0][0x3b0] ;  /* 0x00007600ff0c77ac */ /* 0x000e220008000a00 */
[C---:B------:R-:W-:Y:S02]  /*08e0*/  VIADD R25, R2.reuse, 0x1 ;  /* 0x0000000102197836 */ /* 0x040fe40000000000 */
[C---:B------:R-:W-:Y:S01]  /*08f0*/  IMAD.WIDE.U32 R8, R2.reuse, 0x4, R12 ;  /* 0x0000000402087825 */ /* 0x040fe200078e000c */
[----:B------:R-:W-:-:S04]  /*0900*/  IADD3 R3, PT, PT, R2, 0x2, RZ ;  /* 0x0000000202037810 */ /* 0x000fc80007ffe0ff */
[----:B------:R-:W2:Y:S01]  /*0910*/  LDG.E R6, desc[UR8][R8.64] ;  /* 0x0000000808067981 */ /* 0x000ea2000c1e1900 */
[----:B0-----:R-:W-:-:S04]  /*0920*/  IMAD.WIDE.U32 R4, R2, UR12, R10 ;  /* 0x0000000c02047c25 */ /* 0x001fc8000f8e000a */
[----:B------:R-:W-:Y:S01]  /*0930*/  IMAD R27, R2, UR13, R5 ;  /* 0x0000000d021b7c24 */ /* 0x000fe2000f8e0205 */
[----:B------:R-:W-:Y:S01]  /*0940*/  MOV R26, R4 ;  /* 0x00000004001a7202 */ /* 0x000fe20000000f00 */
[----:B------:R-:W-:-:S05]  /*0950*/  IMAD.WIDE.U32 R4, R25, UR12, R10 ;  /* 0x0000000c19047c25 */ /* 0x000fca000f8e000a */
[----:B------:R-:W2:Y:S01]  /*0960*/  LDG.E R26, desc[UR8][R26.64] ;  /* 0x000000081a1a7981 */ /* 0x000ea2000c1e1900 */
[----:B------:R-:W-:Y:S01]  /*0970*/  MOV R24, R4 ;  /* 0x0000000400187202 */ /* 0x000fe20000000f00 */
[----:B------:R-:W-:Y:S02]  /*0980*/  IMAD R25, R25, UR13, R5 ;  /* 0x0000000d19197c24 */ /* 0x000fe4000f8e0205 */
[C---:B------:R-:W-:Y:S01]  /*0990*/  IMAD.WIDE.U32 R22, R3.reuse, UR12, R10 ;  /* 0x0000000c03167c25 */ /* 0x040fe2000f8e000a */
[----:B------:R-:W3:Y:S04]  /*09a0*/  LDG.E R5, desc[UR8][R8.64+0x4] ;  /* 0x0000040808057981 */ /* 0x000ee8000c1e1900 */
[----:B------:R0:W3:Y:S01]  /*09b0*/  LDG.E R24, desc[UR8][R24.64] ;  /* 0x0000000818187981 */ /* 0x0000e2000c1e1900 */
[----:B------:R-:W-:-:S03]  /*09c0*/  IMAD R23, R3, UR13, R23 ;  /* 0x0000000d03177c24 */ /* 0x000fc6000f8e0217 */
[----:B------:R-:W4:Y:S04]  /*09d0*/  LDG.E R3, desc[UR8][R8.64+0x8] ;  /* 0x0000080808037981 */ /* 0x000f28000c1e1900 */
[----:B------:R1:W4:Y:S01]  /*09e0*/  LDG.E R4, desc[UR8][R22.64] ;  /* 0x0000000816047981 */ /* 0x000322000c1e1900 */
[C---:B0-----:R-:W-:Y:S02]  /*09f0*/  IADD3 R25, PT, PT, R2.reuse, 0x4, RZ ;  /* 0x0000000402197810 */ /* 0x041fe40007ffe0ff */
[----:B------:R-:W-:-:S03]  /*0a00*/  IADD3 R27, PT, PT, R2, 0x3, RZ ;  /* 0x00000003021b7810 */ /* 0x000fc60007ffe0ff */
[----:B-1----:R-:W-:-:S04]  /*0a10*/  IMAD.WIDE.U32 R22, R25, UR12, R10 ;  /* 0x0000000c19167c25 */ /* 0x002fc8000f8e000a */
[----:B------:R-:W-:Y:S01]  /*0a20*/  IMAD R23, R25, UR13, R23 ;  /* 0x0000000d19177c24 */ /* 0x000fe2000f8e0217 */
[----:B------:R-:W-:Y:S01]  /*0a30*/  IADD3 R25, PT, PT, R2, 0x5, RZ ;  /* 0x0000000502197810 */ /* 0x000fe20007ffe0ff */
[----:B------:R-:W-:-:S04]  /*0a40*/  IMAD.WIDE.U32 R28, R27, UR12, R10 ;  /* 0x0000000c1b1c7c25 */ /* 0x000fc8000f8e000a */
[----:B------:R-:W-:Y:S02]  /*0a50*/  IMAD R29, R27, UR13, R29 ;  /* 0x0000000d1b1d7c24 */ /* 0x000fe4000f8e021d */
[----:B------:R-:W5:Y:S01]  /*0a60*/  LDG.E R27, desc[UR8][R22.64] ;  /* 0x00000008161b7981 */ /* 0x000f62000c1e1900 */
[----:B--2---:R-:W-:Y:S01]  /*0a70*/  FFMA R26, R6, R26, R7 ;  /* 0x0000001a061a7223 */ /* 0x004fe20000000007 */
[----:B------:R-:W-:-:S04]  /*0a80*/  IMAD.WIDE.U32 R6, R25, UR12, R10 ;  /* 0x0000000c19067c25 */ /* 0x000fc8000f8e000a */
[----:B------:R-:W-:Y:S02]  /*0a90*/  IMAD R7, R25, UR13, R7 ;  /* 0x0000000d19077c24 */ /* 0x000fe4000f8e0207 */
[----:B------:R0:W2:Y:S01]  /*0aa0*/  LDG.E R25, desc[UR8][R28.64] ;  /* 0x000000081c197981 */ /* 0x0000a2000c1e1900 */
[----:B---3--:R-:W-:-:S03]  /*0ab0*/  FFMA R5, R5, R24, R26 ;  /* 0x0000001805057223 */ /* 0x008fc6000000001a */
[----:B------:R-:W2:Y:S04]  /*0ac0*/  LDG.E R24, desc[UR8][R8.64+0xc] ;  /* 0x00000c0808187981 */ /* 0x000ea8000c1e1900 */
[----:B------:R1:W3:Y:S01]  /*0ad0*/  LDG.E R6, desc[UR8][R6.64] ;  /* 0x0000000806067981 */ /* 0x0002e2000c1e1900 */
[----:B0-----:R-:W-:-:S03]  /*0ae0*/  IADD3 R29, PT, PT, R2, 0x6, RZ ;  /* 0x00000006021d7810 */ /* 0x001fc60007ffe0ff */
[----:B------:R-:W5:Y:S02]  /*0af0*/  LDG.E R28, desc[UR8][R8.64+0x10] ;  /* 0x00001008081c7981 */ /* 0x000f64000c1e1900 */
[----:B------:R-:W-:-:S04]  /*0b00*/  IMAD.WIDE.U32 R22, R29, UR12, R10 ;  /* 0x0000000c1d167c25 */ /* 0x000fc8000f8e000a */
[----:B----4-:R-:W-:Y:S01]  /*0b10*/  FFMA R3, R3, R4, R5 ;  /* 0x0000000403037223 */ /* 0x010fe20000000005 */
[C---:B-1----:R-:W-:Y:S02]  /*0b20*/  VIADD R7, R2.reuse, 0x7 ;  /* 0x0000000702077836 */ /* 0x042fe40000000000 */
[----:B------:R-:W-:Y:S02]  /*0b30*/  IMAD R23, R29, UR13, R23 ;  /* 0x0000000d1d177c24 */ /* 0x000fe4000f8e0217 */
[C---:B------:R-:W-:Y:S01]  /*0b40*/  IMAD.WIDE.U32 R4, R7.reuse, UR12, R10 ;  /* 0x0000000c07047c25 */ /* 0x040fe2000f8e000a */
[----:B------:R-:W3:Y:S03]  /*0b50*/  LDG.E R29, desc[UR8][R8.64+0x14] ;  /* 0x00001408081d7981 */ /* 0x000ee6000c1e1900 */
[----:B------:R-:W-:Y:S01]  /*0b60*/  IMAD R5, R7, UR13, R5 ;  /* 0x0000000d07057c24 */ /* 0x000fe2000f8e0205 */
[----:B------:R-:W4:Y:S04]  /*0b70*/  LDG.E R26, desc[UR8][R22.64] ;  /* 0x00000008161a7981 */ /* 0x000f28000c1e1900 */
[----:B------:R-:W4:Y:S04]  /*0b80*/  LDG.E R7, desc[UR8][R8.64+0x18] ;  /* 0x0000180808077981 */ /* 0x000f28000c1e1900 */
[----:B------:R-:W4:Y:S04]  /*0b90*/  LDG.E R4, desc[UR8][R4.64] ;  /* 0x0000000804047981 */ /* 0x000f28000c1e1900 */
[----:B------:R-:W4:Y:S01]  /*0ba0*/  LDG.E R22, desc[UR8][R8.64+0x1c] ;  /* 0x00001c0808167981 */ /* 0x000f22000c1e1900 */
[----:B------:R-:W-:Y:S01]  /*0bb0*/  IADD3 R2, PT, PT, R2, 0x8, RZ ;  /* 0x0000000802027810 */ /* 0x000fe20007ffe0ff */
[----:B--2---:R-:W-:-:S04]  /*0bc0*/  FFMA R3, R24, R25, R3 ;  /* 0x0000001918037223 */ /* 0x004fc80000000003 */
[----:B-----5:R-:W-:-:S04]  /*0bd0*/  FFMA R28, R28, R27, R3 ;  /* 0x0000001b1c1c7223 */ /* 0x020fc80000000003 */
[----:B---3--:R-:W-:-:S04]  /*0be0*/  FFMA R6, R29, R6, R28 ;  /* 0x000000061d067223 */ /* 0x008fc8000000001c */
[----:B----4-:R-:W-:-:S04]  /*0bf0*/  FFMA R7, R7, R26, R6 ;  /* 0x0000001a07077223 */ /* 0x010fc80000000006 */
[----:B------:R-:W-:-:S07]  /*0c00*/  FFMA R7, R22, R4, R7 ;  /* 0x0000000416077223 */ /* 0x000fce0000000007 */
.L_x_49:
[----:B------:R-:W-:Y:S05]  /*0c10*/  BRA.U !UP1, `(.L_x_46) ;  /* 0x0000000109e87547 */ /* 0x000fea000b800000 */
[----:B------:R-:W-:Y:S02]  /*0c20*/  UISETP.GE.U32.AND UP0, UPT, UR6, 0x4, UPT ;  /* 0x000000040600788c */ /* 0x000fe4000bf06070 */
[----:B------:R-:W-:-:S04]  /*0c30*/  ULOP3.LUT UR4, UR4, 0x3, URZ, 0xc0, !UPT ;  /* 0x0000000304047892 */ /* 0x000fc8000f8ec0ff */
[----:B------:R-:W-:-:S03]  /*0c40*/  UISETP.NE.AND UP1, UPT, UR4, URZ, UPT ;  /* 0x000000ff0400728c */ /* 0x000fc6000bf25270 */
[----:B------:R-:W-:Y:S08]  /*0c50*/  BRA.U !UP0, `(.L_x_50) ;  /* 0x0000000108707547 */ /* 0x000ff0000b800000 */
[----:B------:R-:W0:Y:S01]  /*0c60*/  LDCU.64 UR6, c[0x0][0x3b0] ;  /* 0x00007600ff0677ac */ /* 0x000e220008000a00 */
[C---:B------:R-:W-:Y:S02]  /*0c70*/  IADD3 R3, PT, PT, R2.reuse, 0x1, RZ ;  /* 0x0000000102037810 */ /* 0x040fe40007ffe0ff */
[----:B------:R-:W-:Y:S02]  /*0c80*/  MOV R8, R12 ;  /* 0x0000000c00087202 */ /* 0x000fe40000000f00 */
[----:B------:R-:W-:Y:S02]  /*0c90*/  MOV R9, R13 ;  /* 0x0000000d00097202 */ /* 0x000fe40000000f00 */
[C---:B------:R-:W-:Y:S01]  /*0ca0*/  IADD3 R25, PT, PT, R2.reuse, 0x2, RZ ;  /* 0x0000000202197810 */ /* 0x040fe20007ffe0ff */
[----:B------:R-:W-:-:S05]  /*0cb0*/  IMAD.WIDE.U32 R8, R2, 0x4, R8 ;  /* 0x0000000402087825 */ /* 0x000fca00078e0008 */
[----:B------:R-:W2:Y:S01]  /*0cc0*/  LDG.E R6, desc[UR8][R8.64] ;  /* 0x0000000808067981 */ /* 0x000ea2000c1e1900 */
[----:B0-----:R-:W-:-:S03]  /*0cd0*/  IMAD.WIDE.U32 R4, R2, UR6, R10 ;  /* 0x0000000602047c25 */ /* 0x001fc6000f8e000a */
[----:B------:R-:W3:Y:S01]  /*0ce0*/  LDG.E R24, desc[UR8][R8.64+0x4] ;  /* 0x0000040808187981 */ /* 0x000ee2000c1e1900 */
[----:B------:R-:W-:-:S03]  /*0cf0*/  IMAD.WIDE.U32 R22, R3, UR6, R10 ;  /* 0x0000000603167c25 */ /* 0x000fc6000f8e000a */
[----:B------:R-:W4:Y:S01]  /*0d00*/  LDG.E R26, desc[UR8][R8.64+0x8] ;  /* 0x00000808081a7981 */ /* 0x000f22000c1e1900 */
[----:B------:R-:W-:-:S03]  /*0d10*/  IMAD R5, R2, UR7, R5 ;  /* 0x0000000702057c24 */ /* 0x000fc6000f8e0205 */
[----:B------:R-:W5:Y:S01]  /*0d20*/  LDG.E R28, desc[UR8][R8.64+0xc] ;  /* 0x00000c08081c7981 */ /* 0x000f62000c1e1900 */
[----:B------:R-:W-:Y:S01]  /*0d30*/  IMAD R23, R3, UR7, R23 ;  /* 0x0000000703177c24 */ /* 0x000fe2000f8e0217 */
[----:B------:R-:W-:Y:S01]  /*0d40*/  IADD3 R3, PT, PT, R2, 0x3, RZ ;  /* 0x0000000302037810 */ /* 0x000fe20007ffe0ff */
[C---:B------:R-:W-:Y:S01]  /*0d50*/  IMAD.WIDE.U32 R12, R25.reuse, UR6, R10 ;  /* 0x00000006190c7c25 */ /* 0x040fe2000f8e000a */
[----:B------:R-:W2:Y:S03]  /*0d60*/  LDG.E R4, desc[UR8][R4.64] ;  /* 0x0000000804047981 */ /* 0x000ea6000c1e1900 */
[----:B------:R-:W-:Y:S01]  /*0d70*/  IMAD R13, R25, UR7, R13 ;  /* 0x00000007190d7c24 */ /* 0x000fe2000f8e020d */
[----:B------:R-:W3:Y:S01]  /*0d80*/  LDG.E R23, desc[UR8][R22.64] ;  /* 0x0000000816177981 */ /* 0x000ee2000c1e1900 */
[----:B------:R-:W-:-:S03]  /*0d90*/  IMAD.WIDE.U32 R10, R3, UR6, R10 ;  /* 0x00000006030a7c25 */ /* 0x000fc6000f8e000a */
[----:B------:R-:W4:Y:S01]  /*0da0*/  LDG.E R12, desc[UR8][R12.64] ;  /* 0x000000080c0c7981 */ /* 0x000f22000c1e1900 */
[----:B------:R-:W-:-:S05]  /*0db0*/  IMAD R11, R3, UR7, R11 ;  /* 0x00000007030b7c24 */ /* 0x000fca000f8e020b */
[----:B------:R-:W5:Y:S01]  /*0dc0*/  LDG.E R10, desc[UR8][R10.64] ;  /* 0x000000080a0a7981 */ /* 0x000f62000c1e1900 */
[----:B------:R-:W-:Y:S02]  /*0dd0*/  VIADD R2, R2, 0x4 ;  /* 0x0000000402027836 */ /* 0x000fe40000000000 */
[----:B--2---:R-:W-:-:S04]  /*0de0*/  FFMA R7, R6, R4, R7 ;  /* 0x0000000406077223 */ /* 0x004fc80000000007 */
[----:B---3--:R-:W-:-:S04]  /*0df0*/  FFMA R7, R24, R23, R7 ;  /* 0x0000001718077223 */ /* 0x008fc80000000007 */
[----:B----4-:R-:W-:-:S04]  /*0e00*/  FFMA R7, R26, R12, R7 ;  /* 0x0000000c1a077223 */ /* 0x010fc80000000007 */
[----:B-----5:R-:W-:-:S07]  /*0e10*/  FFMA R7, R28, R10, R7 ;  /* 0x0000000a1c077223 */ /* 0x020fce0000000007 */
.L_x_50:
[----:B------:R-:W-:Y:S05]  /*0e20*/  BRA.U !UP1, `(.L_x_46) ;  /* 0x0000000109647547 */ /* 0x000fea000b800000 */
[----:B------:R-:W0:Y:S01]  /*0e30*/  LDCU.64 UR12, c[0x0][0x3b0] ;  /* 0x00007600ff0c77ac */ /* 0x000e220008000a00 */
[----:B------:R-:W-:Y:S01]  /*0e40*/  IMAD.WIDE.U32 R4, R0, 0x4, RZ ;  /* 0x0000000400047825 */ /* 0x000fe200078e00ff */
[----:B------:R-:W-:Y:S01]  /*0e50*/  MOV R16, R20 ;  /* 0x0000001400107202 */ /* 0x000fe20000000f00 */
[----:B------:R-:W1:Y:S04]  /*0e60*/  LDCU.64 UR6, c[0x0][0x388] ;  /* 0x00007100ff0677ac */ /* 0x000e680008000a00 */
[----:B------:R-:W-:Y:S01]  /*0e70*/  IMAD.WIDE.U32 R16, R2, 0x4, R16 ;  /* 0x0000000402107825 */ /* 0x000fe200078e0010 */
[----:B------:R-:W-:Y:S02]  /*0e80*/  UIADD3 UR4, UPT, UPT, -UR4, URZ, URZ ;  /* 0x000000ff04047290 */ /* 0x000fe4000fffe1ff */
[----:B------:R-:W-:-:S04]  /*0e90*/  IADD3 R8, P0, PT, R16, UR10, RZ ;  /* 0x0000000a10087c10 */ /* 0x000fc8000ff1e0ff */
[----:B------:R-:W-:Y:S01]  /*0ea0*/  IADD3.X R9, PT, PT, R17, UR11, RZ, P0, !PT ;  /* 0x0000000b11097c10 */ /* 0x000fe200087fe4ff */
[----:B0-----:R-:W-:-:S04]  /*0eb0*/  IMAD.WIDE.U32 R4, R2, UR12, R4 ;  /* 0x0000000c02047c25 */ /* 0x001fc8000f8e0004 */
[----:B------:R-:W-:Y:S01]  /*0ec0*/  IMAD R2, R2, UR13, R5 ;  /* 0x0000000d02027c24 */ /* 0x000fe2000f8e0205 */
[----:B-1----:R-:W-:-:S04]  /*0ed0*/  IADD3 R6, P1, PT, R4, UR6, RZ ;  /* 0x0000000604067c10 */ /* 0x002fc8000ff3e0ff */
[----:B------:R-:W-:-:S09]  /*0ee0*/  IADD3.X R5, PT, PT, R2, UR7, RZ, P1, !PT ;  /* 0x0000000702057c10 */ /* 0x000fd20008ffe4ff */
.L_x_51:
[----:B------:R-:W-:Y:S02]  /*0ef0*/  MOV R2, R8 ;  /* 0x0000000800027202 */ /* 0x000fe40000000f00 */
[----:B------:R-:W-:Y:S02]  /*0f00*/  MOV R4, R6 ;  /* 0x0000000600047202 */ /* 0x000fe40000000f00 */
[----:B------:R-:W-:-:S04]  /*0f10*/  MOV R3, R9 ;  /* 0x0000000900037202 */ /* 0x000fc80000000f00 */
[----:B------:R0:W2:Y:S04]  /*0f20*/  LDG.E R4, desc[UR8][R4.64] ;  /* 0x0000000804047981 */ /* 0x0000a8000c1e1900 */
[----:B------:R-:W2:Y:S01]  /*0f30*/  LDG.E R2, desc[UR8][R2.64] ;  /* 0x0000000802027981 */ /* 0x000ea2000c1e1900 */
[----:B------:R-:W-:-:S04]  /*0f40*/  UIADD3 UR4, UPT, UPT, UR4, 0x1, URZ ;  /* 0x0000000104047890 */ /* 0x000fc8000fffe0ff */
[----:B------:R-:W-:Y:S01]  /*0f50*/  UISETP.NE.AND UP0, UPT, UR4, URZ, UPT ;  /* 0x000000ff0400728c */ /* 0x000fe2000bf05270 */
[----:B------:R-:W-:Y:S02]  /*0f60*/  IADD3 R8, P0, PT, R8, 0x4, RZ ;  /* 0x0000000408087810 */ /* 0x000fe40007f1e0ff */
[----:B------:R-:W-:Y:S02]  /*0f70*/  IADD3 R6, P1, PT, R6, UR12, RZ ;  /* 0x0000000c06067c10 */ /* 0x000fe4000ff3e0ff */
[----:B------:R-:W-:Y:S02]  /*0f80*/  IADD3.X R9, PT, PT, RZ, R9, RZ, P0, !PT ;  /* 0x00000009ff097210 */ /* 0x000fe400007fe4ff */
[----:B0-----:R-:W-:Y:S01]  /*0f90*/  IADD3.X R5, PT, PT, R5, UR13, RZ, P1, !PT ;  /* 0x0000000d05057c10 */ /* 0x001fe20008ffe4ff */
[----:B--2---:R-:W-:Y:S01]  /*0fa0*/  FFMA R7, R2, R4, R7 ;  /* 0x0000000402077223 */ /* 0x004fe20000000007 */
[----:B------:R-:W-:Y:S07]  /*0fb0*/  BRA.U UP0, `(.L_x_51) ;  /* 0xfffffffd00cc7547 */ /* 0x000fee000b83ffff */
.L_x_46:
[----:B------:R-:W-:-:S05]  /*0fc0*/  MOV R14, R18 ;  /* 0x00000012000e7202 */ /* 0x000fca0000000f00 */
[----:B------:R-:W-:-:S05]  /*0fd0*/  IMAD.WIDE.U32 R14, R0, 0x4, R14 ;  /* 0x00000004000e7825 */ /* 0x000fca00078e000e */
[----:B------:R-:W-:Y:S01]  /*0fe0*/  STG.E desc[UR8][R14.64], R7 ;  /* 0x000000070e007986 */ /* 0x000fe2000c101908 */
[----:B------:R-:W-:Y:S05]  /*0ff0*/  EXIT ;  /* 0x000000000000794d */ /* 0x000fea0003800000 */
.L_x_52:
        /* <DEDUP_REMOVED lines=16> */
.L_x_61:


//--------------------- .nv.shared._Z7matMul6PfS_S_jjjmmm --------------------------
	.section	.nv.shared._Z7matMul6PfS_S_jjjmmm,"aw",@nobits
	.sectionflags	@""
	.align	4
.nv.shared._Z7matMul6PfS_S_jjjmmm:
	.zero		9216


//--------------------- .nv.shared.reserved.0     --------------------------
	.section	.nv.shared.reserved.0,"aw",@nobits
	.weak		__nv_reservedSMEM_offset_0_alias
	.size		__nv_reservedSMEM_offset_0_alias, 0, 64
	.other		__nv_reservedSMEM_offset_0_alias,@"STO_CUDA_RESERVED_SHARED STV_DEFAULT"
__nv_reservedSMEM_offset_0_alias:
	.zero		0
	.zero		64


//--------------------- .nv.shared._Z7matMul5PfS_S_jjjmmm --------------------------
	.section	.nv.shared._Z7matMul5PfS_S_jjjmmm,"aw",@nobits
	.sectionflags	@""
	.align	4
.nv.shared._Z7matMul5PfS_S_jjjmmm:
	.zero		1028


//--------------------- .nv.shared._Z7matMul4PfS_S_jjjmmm --------------------------
	.section	.nv.shared._Z7matMul4PfS_S_jjjmmm,"aw",@nobits
	.sectionflags	@""
	.align	4
.nv.shared._Z7matMul4PfS_S_jjjmmm:
	.zero		1028


//--------------------- .nv.shared._Z7matMul2PfS_S_jjjmmm --------------------------
	.section	.nv.shared._Z7matMul2PfS_S_jjjmmm,"aw",@nobits
	.sectionflags	@""
	.align	4
.nv.shared._Z7matMul2PfS_S_jjjmmm:
	.zero		1028


//--------------------- .nv.constant0._Z7matMul6PfS_S_jjjmmm --------------------------
	.section	.nv.constant0._Z7matMul6PfS_S_jjjmmm,"a",@progbits
	.sectionflags	@""
	.align	4
.nv.constant0._Z7matMul6PfS_S_jjjmmm:
	.zero		960


//--------------------- .nv.constant0._Z8matMul5bPfS_S_jjjmmm --------------------------
	.section	.nv.constant0._Z8matMul5bPfS_S_jjjmmm,"a",@progbits
	.sectionflags	@""
	.align	4
.nv.constant0._Z8matMul5bPfS_S_jjjmmm:
	.zero		960


//--------------------- .nv.constant0._Z7matMul5PfS_S_jjjmmm --------------------------
	.section	.nv.constant0._Z7matMul5PfS_S_jjjmmm,"a",@progbits
	.sectionflags	@""
	.align	4
.nv.constant0._Z7matMul5PfS_S_jjjmmm:
	.zero		960


//--------------------- .nv.constant0._Z8matMul4bPfS_S_jjjmmm --------------------------
	.section	.nv.constant0._Z8matMul4bPfS_S_jjjmmm,"a",@progbits
	.sectionflags	@""
	.align	4
.nv.constant0._Z8matMul4bPfS_S_jjjmmm:
	.zero		960


//--------------------- .nv.constant0._Z7matMul4PfS_S_jjjmmm --------------------------
	.section	.nv.constant0._Z7matMul4PfS_S_jjjmmm,"a",@progbits
	.sectionflags	@""
	.align	4
.nv.constant0._Z7matMul4PfS_S_jjjmmm:
	.zero		960


//--------------------- .nv.constant0._Z7matMul3PfS_S_jjjmmm --------------------------
	.section	.nv.constant0._Z7matMul3PfS_S_jjjmmm,"a",@progbits
	.sectionflags	@""
	.align	4
.nv.constant0._Z7matMul3PfS_S_jjjmmm:
	.zero		960


//--------------------- .nv.constant0._Z7matMul2PfS_S_jjjmmm --------------------------
	.section	.nv.constant0._Z7matMul2PfS_S_jjjmmm,"a",@progbits
	.sectionflags	@""
	.align	4
.nv.constant0._Z7matMul2PfS_S_jjjmmm:
	.zero		960


//--------------------- .nv.constant0._Z8matMul1xPfS_S_jjjmmm --------------------------
	.section	.nv.constant0._Z8matMul1xPfS_S_jjjmmm,"a",@progbits
	.sectionflags	@""
	.align	4
.nv.constant0._Z8matMul1xPfS_S_jjjmmm:
	.zero		960


//--------------------- .nv.constant0._Z7matMul1PfS_S_jjjmmm --------------------------
	.section	.nv.constant0._Z7matMul1PfS_S_jjjmmm,"a",@progbits
	.sectionflags	@""
	.align	4
.nv.constant0._Z7matMul1PfS_S_jjjmmm:
	.zero		960


//--------------------- SYMBOLS --------------------------

	.type		.nv.reservedSmem.offset0,@object
	.size		.nv.reservedSmem.offset0,0x4
	.type		.nv.reservedSmem.cap,@object
	.size		.nv.reservedSmem.cap,0x4
